// auto-generated by cutlass_sweep.gemm — config: {"arch": "sm_100", "cluster_m": 8, "cluster_n": 1, "dtype": "tf32", "dtype_b": "tf32", "layout": "nt", "stages": 0, "tile_k": 32, "tile_m": 64, "tile_n": 64}
#include "cutlass/cutlass.h"
#include "cutlass/gemm/collective/collective_builder.hpp"
#include "cutlass/gemm/device/gemm_universal_adapter.h"
#include "cutlass/gemm/kernel/gemm_universal.hpp"
#include "cutlass/epilogue/collective/collective_builder.hpp"

using ElemA = cutlass::tfloat32_t;
using ElemB = cutlass::tfloat32_t;
using ElemCD = cutlass::tfloat32_t;
using Acc  = float;
using TileShape    = cute::Shape<cute::_64, cute::_64, cute::_32>;
using ClusterShape = cute::Shape<cute::_8, cute::_1, cute::_1>;

using CollectiveEpilogue = typename cutlass::epilogue::collective::CollectiveBuilder<
    cutlass::arch::Sm100, cutlass::arch::OpClassTensorOp,
    TileShape, ClusterShape,
    cutlass::epilogue::collective::EpilogueTileAuto,
    Acc, Acc,
    ElemCD, cutlass::layout::RowMajor, 128 / cutlass::sizeof_bits<ElemCD>::value,
    ElemCD, cutlass::layout::RowMajor, 128 / cutlass::sizeof_bits<ElemCD>::value,
    cutlass::epilogue::collective::EpilogueScheduleAuto
  >::CollectiveOp;

using CollectiveMainloop = typename cutlass::gemm::collective::CollectiveBuilder<
    cutlass::arch::Sm100, cutlass::arch::OpClassTensorOp,
    ElemA, cutlass::layout::RowMajor, 128 / cutlass::sizeof_bits<ElemA>::value,
    ElemB, cutlass::layout::ColumnMajor, 128 / cutlass::sizeof_bits<ElemB>::value,
    Acc,
    TileShape, ClusterShape,
    cutlass::gemm::collective::StageCountAutoCarveout<static_cast<int>(sizeof(typename CollectiveEpilogue::SharedStorage))>,
    cutlass::gemm::collective::KernelScheduleAuto
  >::CollectiveOp;

using GemmKernel = cutlass::gemm::kernel::GemmUniversal<
    cute::Shape<int,int,int,int>,
    CollectiveMainloop,
    CollectiveEpilogue
>;
using Gemm = cutlass::gemm::device::GemmUniversalAdapter<GemmKernel>;

// Force the device kernel symbol into the cubin without needing a host main.
auto* _anchor = &cutlass::device_kernel<GemmKernel>;


// ===== COMPILED SASS (sm_100a) =====

	.target	sm_100a

	.elftype	@"ET_EXEC"


//--------------------- .note.nv.tkinfo           --------------------------
	.section	.note.nv.tkinfo,"",@"SHT_NOTE"
	.sectionflags	@"SHF_NOTE_NV_TKINFO"
	.tkinfo
        /*0018*/ 	.word	0x00000002
        /*0030*/ 	.string	""
        /*0030*/ 	.string	"ptxas"
        /*0030*/ 	.string	"Cuda compilation tools, release 13.0, V13.0.88"
        /*0030*/ 	.string	"Build cuda_13.0.r13.0/compiler.36424714_0"
        /*0030*/ 	.string	"-arch sm_100a -m 64 "



//--------------------- .note.nv.cuinfo           --------------------------
	.section	.note.nv.cuinfo,"",@"SHT_NOTE"
	.sectionflags	@"SHF_NOTE_NV_CUINFO"
        /*0018*/ 	.short	0x0002
        /*001a*/ 	.short	0x0064
        /*001c*/ 	.short	0x0082
	.zero		2


//--------------------- .nv.info                  --------------------------
	.section	.nv.info,"",@"SHT_CUDA_INFO"
	.align	4


	//----- nvinfo : EIATTR_REGCOUNT
	.align		4
        /*0000*/ 	.byte	0x04, 0x2f
        /*0002*/ 	.short	(.L_19 - .L_18)
	.align		4
.L_18:
        /*0004*/ 	.word	index@(_ZN7cutlass13device_kernelINS_4gemm6kernel13GemmUniversalIN4cute5tupleIJiiiiEEENS1_10collective13CollectiveMmaINS1_35MainloopSm100TmaUmmaWarpSpecializedILi12ELi2ELi4ENS5_IJNS4_1CILi8EEENSA_ILi1EEESC_EEEEENS5_IJNSA_ILi64EEESF_NSA_ILi32EEEEEENS_10tfloat32_tENS5_IJlSC_lEEESI_SJ_NS4_8TiledMMAINS4_8MMA_AtomIJNS4_17SM100_MMA_TF32_SSISI_SI_fLi64ELi64ELNS4_4UMMA5MajorE0ELSO_0ELNSN_7ScaleInE0ELSP_0EEEEEENS4_6LayoutINS5_IJSC_SC_SC_EEENS5_IJNSA_ILi0EEESU_SU_EEEEENS5_IJNS4_10UnderscoreESX_SX_EEEEENS4_13SM90_TMA_LOADENS4_14ComposedLayoutINS4_7SwizzleILi3ELi4ELi3EEENS4_18smem_ptr_flag_bitsILi32EEENSS_INS5_IJSB_SG_EEENS5_IJSG_SC_EEEEEEEvNS4_8identityENS4_23SM90_TMA_LOAD_MULTICASTES19_vS1A_EENS_8epilogue10collective18CollectiveEpilogueINS1D_23Sm100TmaWarpSpecializedILi3ELi2ELi16ELb1ELb0EEEJSH_NS5_IJNSS_ISF_SC_EENSS_ISG_SC_EEEEESI_SJ_SI_SJ_NS1D_6fusion15FusionCallbacksIS1H_NS1L_17LinearCombinationISI_fSI_fLNS_15FloatRoundStyleE2EEESH_S1K_JEEENS4_5SM1004TMEM4LOAD26SM100_TMEM_LOAD_16dp128b8xES10_S19_NS4_17SM75_U32x4_LDSM_NENS4_14SM90_TMA_STOREES19_NS4_17SM90_U32x4_STSM_NENS4_39AutoVectorizingCopyWithAssumedAlignmentILi128EEEEEEvvEEEEvNT_6ParamsE)
        /*0008*/ 	.word	0x00000050


	//----- nvinfo : EIATTR_FRAME_SIZE
	.align		4
.L_19:
        /*000c*/ 	.byte	0x04, 0x11
        /*000e*/ 	.short	(.L_21 - .L_20)
	.align		4
.L_20:
        /*0010*/ 	.word	index@($__internal_2_$__cuda_sm10x_tcgen05_guardrail_trap_unallocated_columns_being_dealloced)
        /*0014*/ 	.word	0x00000000


	//----- nvinfo : EIATTR_FRAME_SIZE
	.align		4
.L_21:
        /*0018*/ 	.byte	0x04, 0x11
        /*001a*/ 	.short	(.L_23 - .L_22)
	.align		4
.L_22:
        /*001c*/ 	.word	index@($__internal_1_$__cuda_sm10x_tcgen05_guardrail_trap_phase_invalid_during_alloc)
        /*0020*/ 	.word	0x00000000


	//----- nvinfo : EIATTR_FRAME_SIZE
	.align		4
.L_23:
        /*0024*/ 	.byte	0x04, 0x11
        /*0026*/ 	.short	(.L_25 - .L_24)
	.align		4
.L_24:
        /*0028*/ 	.word	index@($__internal_0_$__cuda_sm10x_tcgen05_guardrail_trap_col_being_dealloced_not_returned_by_alloc)
        /*002c*/ 	.word	0x00000000


	//----- nvinfo : EIATTR_FRAME_SIZE
	.align		4
.L_25:
        /*0030*/ 	.byte	0x04, 0x11
        /*0032*/ 	.short	(.L_27 - .L_26)
	.align		4
.L_26:
        /*0034*/ 	.word	index@(_ZN7cutlass13device_kernelINS_4gemm6kernel13GemmUniversalIN4cute5tupleIJiiiiEEENS1_10collective13CollectiveMmaINS1_35MainloopSm100TmaUmmaWarpSpecializedILi12ELi2ELi4ENS5_IJNS4_1CILi8EEENSA_ILi1EEESC_EEEEENS5_IJNSA_ILi64EEESF_NSA_ILi32EEEEEENS_10tfloat32_tENS5_IJlSC_lEEESI_SJ_NS4_8TiledMMAINS4_8MMA_AtomIJNS4_17SM100_MMA_TF32_SSISI_SI_fLi64ELi64ELNS4_4UMMA5MajorE0ELSO_0ELNSN_7ScaleInE0ELSP_0EEEEEENS4_6LayoutINS5_IJSC_SC_SC_EEENS5_IJNSA_ILi0EEESU_SU_EEEEENS5_IJNS4_10UnderscoreESX_SX_EEEEENS4_13SM90_TMA_LOADENS4_14ComposedLayoutINS4_7SwizzleILi3ELi4ELi3EEENS4_18smem_ptr_flag_bitsILi32EEENSS_INS5_IJSB_SG_EEENS5_IJSG_SC_EEEEEEEvNS4_8identityENS4_23SM90_TMA_LOAD_MULTICASTES19_vS1A_EENS_8epilogue10collective18CollectiveEpilogueINS1D_23Sm100TmaWarpSpecializedILi3ELi2ELi16ELb1ELb0EEEJSH_NS5_IJNSS_ISF_SC_EENSS_ISG_SC_EEEEESI_SJ_SI_SJ_NS1D_6fusion15FusionCallbacksIS1H_NS1L_17LinearCombinationISI_fSI_fLNS_15FloatRoundStyleE2EEESH_S1K_JEEENS4_5SM1004TMEM4LOAD26SM100_TMEM_LOAD_16dp128b8xES10_S19_NS4_17SM75_U32x4_LDSM_NENS4_14SM90_TMA_STOREES19_NS4_17SM90_U32x4_STSM_NENS4_39AutoVectorizingCopyWithAssumedAlignmentILi128EEEEEEvvEEEEvNT_6ParamsE)
        /*0038*/ 	.word	0x00000000


	//----- nvinfo : EIATTR_MIN_STACK_SIZE
	.align		4
.L_27:
        /*003c*/ 	.byte	0x04, 0x12
        /*003e*/ 	.short	(.L_29 - .L_28)
	.align		4
.L_28:
        /*0040*/ 	.word	index@(_ZN7cutlass13device_kernelINS_4gemm6kernel13GemmUniversalIN4cute5tupleIJiiiiEEENS1_10collective13CollectiveMmaINS1_35MainloopSm100TmaUmmaWarpSpecializedILi12ELi2ELi4ENS5_IJNS4_1CILi8EEENSA_ILi1EEESC_EEEEENS5_IJNSA_ILi64EEESF_NSA_ILi32EEEEEENS_10tfloat32_tENS5_IJlSC_lEEESI_SJ_NS4_8TiledMMAINS4_8MMA_AtomIJNS4_17SM100_MMA_TF32_SSISI_SI_fLi64ELi64ELNS4_4UMMA5MajorE0ELSO_0ELNSN_7ScaleInE0ELSP_0EEEEEENS4_6LayoutINS5_IJSC_SC_SC_EEENS5_IJNSA_ILi0EEESU_SU_EEEEENS5_IJNS4_10UnderscoreESX_SX_EEEEENS4_13SM90_TMA_LOADENS4_14ComposedLayoutINS4_7SwizzleILi3ELi4ELi3EEENS4_18smem_ptr_flag_bitsILi32EEENSS_INS5_IJSB_SG_EEENS5_IJSG_SC_EEEEEEEvNS4_8identityENS4_23SM90_TMA_LOAD_MULTICASTES19_vS1A_EENS_8epilogue10collective18CollectiveEpilogueINS1D_23Sm100TmaWarpSpecializedILi3ELi2ELi16ELb1ELb0EEEJSH_NS5_IJNSS_ISF_SC_EENSS_ISG_SC_EEEEESI_SJ_SI_SJ_NS1D_6fusion15FusionCallbacksIS1H_NS1L_17LinearCombinationISI_fSI_fLNS_15FloatRoundStyleE2EEESH_S1K_JEEENS4_5SM1004TMEM4LOAD26SM100_TMEM_LOAD_16dp128b8xES10_S19_NS4_17SM75_U32x4_LDSM_NENS4_14SM90_TMA_STOREES19_NS4_17SM90_U32x4_STSM_NENS4_39AutoVectorizingCopyWithAssumedAlignmentILi128EEEEEEvvEEEEvNT_6ParamsE)
        /*0044*/ 	.word	0x00000000
.L_29:


//--------------------- .nv.compat                --------------------------
	.section	.nv.compat,"",@"SHT_CUDA_COMPAT_INFO"
	.align	4
        /*0000*/ 	.byte	0x02, 0x09, 0x01, 0x00, 0x02, 0x02, 0x02, 0x00, 0x02, 0x05, 0x05, 0x00, 0x03, 0x07, 0x01, 0x01
        /*0010*/ 	.byte	0x02, 0x03, 0x01, 0x00, 0x02, 0x06, 0x01, 0x00, 0x04, 0x0b, 0x08, 0x00, 0x09, 0x00, 0x00, 0x00
        /*0020*/ 	.byte	0x00, 0x00, 0x00, 0x00


//--------------------- .nv.info._ZN7cutlass13device_kernelINS_4gemm6kernel13GemmUniversalIN4cute5tupleIJiiiiEEENS1_10collective13CollectiveMmaINS1_35MainloopSm100TmaUmmaWarpSpecializedILi12ELi2ELi4ENS5_IJNS4_1CILi8EEENSA_ILi1EEESC_EEEEENS5_IJNSA_ILi64EEESF_NSA_ILi32EEEEEENS_10tfloat32_tENS5_IJlSC_lEEESI_SJ_NS4_8TiledMMAINS4_8MMA_AtomIJNS4_17SM100_MMA_TF32_SSISI_SI_fLi64ELi64ELNS4_4UMMA5MajorE0ELSO_0ELNSN_7ScaleInE0ELSP_0EEEEEENS4_6LayoutINS5_IJSC_SC_SC_EEENS5_IJNSA_ILi0EEESU_SU_EEEEENS5_IJNS4_10UnderscoreESX_SX_EEEEENS4_13SM90_TMA_LOADENS4_14ComposedLayoutINS4_7SwizzleILi3ELi4ELi3EEENS4_18smem_ptr_flag_bitsILi32EEENSS_INS5_IJSB_SG_EEENS5_IJSG_SC_EEEEEEEvNS4_8identityENS4_23SM90_TMA_LOAD_MULTICASTES19_vS1A_EENS_8epilogue10collective18CollectiveEpilogueINS1D_23Sm100TmaWarpSpecializedILi3ELi2ELi16ELb1ELb0EEEJSH_NS5_IJNSS_ISF_SC_EENSS_ISG_SC_EEEEESI_SJ_SI_SJ_NS1D_6fusion15FusionCallbacksIS1H_NS1L_17LinearCombinationISI_fSI_fLNS_15FloatRoundStyleE2EEESH_S1K_JEEENS4_5SM1004TMEM4LOAD26SM100_TMEM_LOAD_16dp128b8xES10_S19_NS4_17SM75_U32x4_LDSM_NENS4_14SM90_TMA_STOREES19_NS4_17SM90_U32x4_STSM_NENS4_39AutoVectorizingCopyWithAssumedAlignmentILi128EEEEEEvvEEEEvNT_6ParamsE --------------------------
	.section	.nv.info._ZN7cutlass13device_kernelINS_4gemm6kernel13GemmUniversalIN4cute5tupleIJiiiiEEENS1_10collective13CollectiveMmaINS1_35MainloopSm100TmaUmmaWarpSpecializedILi12ELi2ELi4ENS5_IJNS4_1CILi8EEENSA_ILi1EEESC_EEEEENS5_IJNSA_ILi64EEESF_NSA_ILi32EEEEEENS_10tfloat32_tENS5_IJlSC_lEEESI_SJ_NS4_8TiledMMAINS4_8MMA_AtomIJNS4_17SM100_MMA_TF32_SSISI_SI_fLi64ELi64ELNS4_4UMMA5MajorE0ELSO_0ELNSN_7ScaleInE0ELSP_0EEEEEENS4_6LayoutINS5_IJSC_SC_SC_EEENS5_IJNSA_ILi0EEESU_SU_EEEEENS5_IJNS4_10UnderscoreESX_SX_EEEEENS4_13SM90_TMA_LOADENS4_14ComposedLayoutINS4_7SwizzleILi3ELi4ELi3EEENS4_18smem_ptr_flag_bitsILi32EEENSS_INS5_IJSB_SG_EEENS5_IJSG_SC_EEEEEEEvNS4_8identityENS4_23SM90_TMA_LOAD_MULTICASTES19_vS1A_EENS_8epilogue10collective18CollectiveEpilogueINS1D_23Sm100TmaWarpSpecializedILi3ELi2ELi16ELb1ELb0EEEJSH_NS5_IJNSS_ISF_SC_EENSS_ISG_SC_EEEEESI_SJ_SI_SJ_NS1D_6fusion15FusionCallbacksIS1H_NS1L_17LinearCombinationISI_fSI_fLNS_15FloatRoundStyleE2EEESH_S1K_JEEENS4_5SM1004TMEM4LOAD26SM100_TMEM_LOAD_16dp128b8xES10_S19_NS4_17SM75_U32x4_LDSM_NENS4_14SM90_TMA_STOREES19_NS4_17SM90_U32x4_STSM_NENS4_39AutoVectorizingCopyWithAssumedAlignmentILi128EEEEEEvvEEEEvNT_6ParamsE,"",@"SHT_CUDA_INFO"
	.sectionflags	@""
	.align	4


	//----- nvinfo : EIATTR_CUDA_API_VERSION
	.align		4
        /*0000*/ 	.byte	0x04, 0x37
        /*0002*/ 	.short	(.L_31 - .L_30)
.L_30:
        /*0004*/ 	.word	0x00000082


	//----- nvinfo : EIATTR_KPARAM_INFO
	.align		4
.L_31:
        /*0008*/ 	.byte	0x04, 0x17
        /*000a*/ 	.short	(.L_33 - .L_32)
.L_32:
        /*000c*/ 	.word	0x00000000
        /*0010*/ 	.short	0x0000
        /*0012*/ 	.short	0x0000
        /*0014*/ 	.byte	0x00, 0xf0, 0x01, 0x20


	//----- nvinfo : EIATTR_AT_ENTRY_FRAGMENTS
	.align		4
.L_33:
        /*0018*/ 	.byte	0x04, 0x4f
        /*001a*/ 	.short	(.L_35 - .L_34)


	//   ....[0]....
.L_34:
        /*001c*/ 	.word	0x00000006


	//----- nvinfo : EIATTR_RESERVED_SMEM_USED
	.align		4
.L_35:
        /*0020*/ 	.byte	0x01, 0x41
	.zero		2


	//----- nvinfo : EIATTR_SPARSE_MMA_MASK
	.align		4
        /*0024*/ 	.byte	0x03, 0x50
        /*0026*/ 	.short	0x0000


	//----- nvinfo : EIATTR_TCGEN05_1CTA_USED
	.align		4
        /*0028*/ 	.byte	0x01, 0x51
	.zero		2


	//----- nvinfo : EIATTR_MAXREG_COUNT
	.align		4
        /*002c*/ 	.byte	0x03, 0x1b
        /*002e*/ 	.short	0x00ff


	//----- nvinfo : EIATTR_NUM_BARRIERS
	.align		4
        /*0030*/ 	.byte	0x02, 0x4c
        /*0032*/ 	.byte	0x07
	.zero		1


	//----- nvinfo : EIATTR_EXTERNS
	.align		4
        /*0034*/ 	.byte	0x04, 0x0f
        /*0036*/ 	.short	(.L_37 - .L_36)


	//   ....[0]....
	.align		4
.L_36:
        /*0038*/ 	.word	index@(__assertfail)


	//----- nvinfo : EIATTR_MERCURY_ISA_VERSION
	.align		4
.L_37:
        /*003c*/ 	.byte	0x03, 0x5f
        /*003e*/ 	.short	0x0101


	//----- nvinfo : EIATTR_INT_WARP_WIDE_INSTR_OFFSETS
	.align		4
        /*0040*/ 	.byte	0x04, 0x31
        /*0042*/ 	.short	(.L_39 - .L_38)


	//   ....[0]....
.L_38:
        /*0044*/ 	.word	0x000043c0


	//   ....[1]....
        /*0048*/ 	.word	0x000043f0


	//   ....[2]....
        /*004c*/ 	.word	0x00004410


	//   ....[3]....
        /*0050*/ 	.word	0x00004f90


	//   ....[4]....
        /*0054*/ 	.word	0x000050b0


	//   ....[5]....
        /*0058*/ 	.word	0x00005200


	//   ....[6]....
        /*005c*/ 	.word	0x00005320


	//----- nvinfo : EIATTR_COOP_GROUP_MASK_REGIDS
	.align		4
.L_39:
        /*0060*/ 	.byte	0x04, 0x29
        /*0062*/ 	.short	(.L_41 - .L_40)


	//   ....[0]....
.L_40:
        /*0064*/ 	.word	0xffffffff


	//   ....[1]....
        /*0068*/ 	.word	0xffffffff


	//   ....[2]....
        /*006c*/ 	.word	0xffffffff


	//   ....[3]....
        /*0070*/ 	.word	0xffffffff


	//   ....[4]....
        /*0074*/ 	.word	0xffffffff


	//   ....[5]....
        /*0078*/ 	.word	0xffffffff


	//   ....[6]....
        /*007c*/ 	.word	0xffffffff


	//   ....[7]....
        /*0080*/ 	.word	0xffffffff


	//   ....[8]....
        /*0084*/ 	.word	0xffffffff


	//   ....[9]....
        /*0088*/ 	.word	0xffffffff


	//   ....[10]....
        /*008c*/ 	.word	0xffffffff


	//   ....[11]....
        /*0090*/ 	.word	0xffffffff


	//   ....[12]....
        /*0094*/ 	.word	0xffffffff


	//   ....[13]....
        /*0098*/ 	.word	0xffffffff


	//----- nvinfo : EIATTR_COOP_GROUP_INSTR_OFFSETS
	.align		4
.L_41:
        /*009c*/ 	.byte	0x04, 0x28
        /*009e*/ 	.short	(.L_43 - .L_42)


	//   ....[0]....
.L_42:
        /*00a0*/ 	.word	0x00000080


	//   ....[1]....
        /*00a4*/ 	.word	0x000004f0


	//   ....[2]....
        /*00a8*/ 	.word	0x000007b0


	//   ....[3]....
        /*00ac*/ 	.word	0x00000930


	//   ....[4]....
        /*00b0*/ 	.word	0x00000a30


	//   ....[5]....
        /*00b4*/ 	.word	0x00000ba0


	//   ....[6]....
        /*00b8*/ 	.word	0x00000d40


	//   ....[7]....
        /*00bc*/ 	.word	0x00000f00


	//   ....[8]....
        /*00c0*/ 	.word	0x00002270


	//   ....[9]....
        /*00c4*/ 	.word	0x000035b0


	//   ....[10]....
        /*00c8*/ 	.word	0x000037c0


	//   ....[11]....
        /*00cc*/ 	.word	0x000037f0


	//   ....[12]....
        /*00d0*/ 	.word	0x000042a0


	//   ....[13]....
        /*00d4*/ 	.word	0x000044d0


	//----- nvinfo : EIATTR_VRC_CTA_INIT_COUNT
	.align		4
.L_43:
        /*00d8*/ 	.byte	0x02, 0x4a
        /*00da*/ 	.byte	0x80
	.zero		1


	//----- nvinfo : EIATTR_SYSCALL_OFFSETS
	.align		4
        /*00dc*/ 	.byte	0x04, 0x46
        /*00de*/ 	.short	(.L_45 - .L_44)


	//   ....[0]....
.L_44:
        /*00e0*/ 	.word	0x00006050


	//   ....[1]....
        /*00e4*/ 	.word	0x00006140


	//   ....[2]....
        /*00e8*/ 	.word	0x00006a60


	//   ....[3]....
        /*00ec*/ 	.word	0x000074c0


	//----- nvinfo : EIATTR_MBARRIER_INSTR_OFFSETS
	.align		4
.L_45:
        /*00f0*/ 	.byte	0x04, 0x39
        /*00f2*/ 	.short	(.L_47 - .L_46)


	//   ....[0]....
.L_46:
        /*00f4*/ 	.word	0x00000610
        /*00f8*/ 	.word	0x000000ff
        /*00fc*/ 	.word	0x00000000
        /*0100*/ 	.short	0x0100
        /*0102*/ 	.byte	0x04
	.zero		1


	//   ....[1]....
        /*0104*/ 	.word	0x00000620
        /*0108*/ 	.word	0x000000ff
        /*010c*/ 	.word	0x00000060
        /*0110*/ 	.short	0x0100
        /*0112*/ 	.byte	0x04
	.zero		1


	//   ....[2]....
        /*0114*/ 	.word	0x00000630
        /*0118*/ 	.word	0x000000ff
        /*011c*/ 	.word	0x00000008
        /*0120*/ 	.short	0x0100
        /*0122*/ 	.byte	0x04
	.zero		1


	//   ....[3]....
        /*0124*/ 	.word	0x00000640
        /*0128*/ 	.word	0x000000ff
        /*012c*/ 	.word	0x00000068
        /*0130*/ 	.short	0x0100
        /*0132*/ 	.byte	0x04
	.zero		1


	//   ....[4]....
        /*0134*/ 	.word	0x00000650
        /*0138*/ 	.word	0x000000ff
        /*013c*/ 	.word	0x00000010
        /*0140*/ 	.short	0x0100
        /*0142*/ 	.byte	0x04
	.zero		1


	//   ....[5]....
        /*0144*/ 	.word	0x00000660
        /*0148*/ 	.word	0x000000ff
        /*014c*/ 	.word	0x00000070
        /*0150*/ 	.short	0x0100
        /*0152*/ 	.byte	0x04
	.zero		1


	//   ....[6]....
        /*0154*/ 	.word	0x00000670
        /*0158*/ 	.word	0x000000ff
        /*015c*/ 	.word	0x00000018
        /*0160*/ 	.short	0x0100
        /*0162*/ 	.byte	0x04
	.zero		1


	//   ....[7]....
        /*0164*/ 	.word	0x00000680
        /*0168*/ 	.word	0x000000ff
        /*016c*/ 	.word	0x00000078
        /*0170*/ 	.short	0x0100
        /*0172*/ 	.byte	0x04
	.zero		1


	//   ....[8]....
        /*0174*/ 	.word	0x00000690
        /*0178*/ 	.word	0x000000ff
        /*017c*/ 	.word	0x00000020
        /*0180*/ 	.short	0x0100
        /*0182*/ 	.byte	0x04
	.zero		1


	//   ....[9]....
        /*0184*/ 	.word	0x000006a0
        /*0188*/ 	.word	0x000000ff
        /*018c*/ 	.word	0x00000080
        /*0190*/ 	.short	0x0100
        /*0192*/ 	.byte	0x04
	.zero		1


	//   ....[10]....
        /*0194*/ 	.word	0x000006b0
        /*0198*/ 	.word	0x000000ff
        /*019c*/ 	.word	0x00000028
        /*01a0*/ 	.short	0x0100
        /*01a2*/ 	.byte	0x04
	.zero		1


	//   ....[11]....
        /*01a4*/ 	.word	0x000006c0
        /*01a8*/ 	.word	0x000000ff
        /*01ac*/ 	.word	0x00000088
        /*01b0*/ 	.short	0x0100
        /*01b2*/ 	.byte	0x04
	.zero		1


	//   ....[12]....
        /*01b4*/ 	.word	0x000006d0
        /*01b8*/ 	.word	0x000000ff
        /*01bc*/ 	.word	0x00000030
        /*01c0*/ 	.short	0x0100
        /*01c2*/ 	.byte	0x04
	.zero		1


	//   ....[13]....
        /*01c4*/ 	.word	0x000006e0
        /*01c8*/ 	.word	0x000000ff
        /*01cc*/ 	.word	0x00000090
        /*01d0*/ 	.short	0x0100
        /*01d2*/ 	.byte	0x04
	.zero		1


	//   ....[14]....
        /*01d4*/ 	.word	0x000006f0
        /*01d8*/ 	.word	0x000000ff
        /*01dc*/ 	.word	0x00000038
        /*01e0*/ 	.short	0x0100
        /*01e2*/ 	.byte	0x04
	.zero		1


	//   ....[15]....
        /*01e4*/ 	.word	0x00000700
        /*01e8*/ 	.word	0x000000ff
        /*01ec*/ 	.word	0x00000098
        /*01f0*/ 	.short	0x0100
        /*01f2*/ 	.byte	0x04
	.zero		1


	//   ....[16]....
        /*01f4*/ 	.word	0x00000710
        /*01f8*/ 	.word	0x000000ff
        /*01fc*/ 	.word	0x00000040
        /*0200*/ 	.short	0x0100
        /*0202*/ 	.byte	0x04
	.zero		1


	//   ....[17]....
        /*0204*/ 	.word	0x00000720
        /*0208*/ 	.word	0x000000ff
        /*020c*/ 	.word	0x000000a0
        /*0210*/ 	.short	0x0100
        /*0212*/ 	.byte	0x04
	.zero		1


	//   ....[18]....
        /*0214*/ 	.word	0x00000730
        /*0218*/ 	.word	0x000000ff
        /*021c*/ 	.word	0x00000048
        /*0220*/ 	.short	0x0100
        /*0222*/ 	.byte	0x04
	.zero		1


	//   ....[19]....
        /*0224*/ 	.word	0x00000740
        /*0228*/ 	.word	0x000000ff
        /*022c*/ 	.word	0x000000a8
        /*0230*/ 	.short	0x0100
        /*0232*/ 	.byte	0x04
	.zero		1


	//   ....[20]....
        /*0234*/ 	.word	0x00000750
        /*0238*/ 	.word	0x000000ff
        /*023c*/ 	.word	0x00000050
        /*0240*/ 	.short	0x0100
        /*0242*/ 	.byte	0x04
	.zero		1


	//   ....[21]....
        /*0244*/ 	.word	0x00000760
        /*0248*/ 	.word	0x000000ff
        /*024c*/ 	.word	0x000000b0
        /*0250*/ 	.short	0x0100
        /*0252*/ 	.byte	0x04
	.zero		1


	//   ....[22]....
        /*0254*/ 	.word	0x00000770
        /*0258*/ 	.word	0x000000ff
        /*025c*/ 	.word	0x00000058
        /*0260*/ 	.short	0x0100
        /*0262*/ 	.byte	0x04
	.zero		1


	//   ....[23]....
        /*0264*/ 	.word	0x00000780
        /*0268*/ 	.word	0x000000ff
        /*026c*/ 	.word	0x000000b8
        /*0270*/ 	.short	0x0100
        /*0272*/ 	.byte	0x04
	.zero		1


	//   ....[24]....
        /*0274*/ 	.word	0x000008c0
        /*0278*/ 	.word	0x000000ff
        /*027c*/ 	.word	0x000000c0
        /*0280*/ 	.short	0x0100
        /*0282*/ 	.byte	0x04
	.zero		1


	//   ....[25]....
        /*0284*/ 	.word	0x000008d0
        /*0288*/ 	.word	0x000000ff
        /*028c*/ 	.word	0x000000d8
        /*0290*/ 	.short	0x0100
        /*0292*/ 	.byte	0x04
	.zero		1


	//   ....[26]....
        /*0294*/ 	.word	0x000008e0
        /*0298*/ 	.word	0x000000ff
        /*029c*/ 	.word	0x000000c8
        /*02a0*/ 	.short	0x0100
        /*02a2*/ 	.byte	0x04
	.zero		1


	//   ....[27]....
        /*02a4*/ 	.word	0x000008f0
        /*02a8*/ 	.word	0x000000ff
        /*02ac*/ 	.word	0x000000e0
        /*02b0*/ 	.short	0x0100
        /*02b2*/ 	.byte	0x04
	.zero		1


	//   ....[28]....
        /*02b4*/ 	.word	0x00000900
        /*02b8*/ 	.word	0x000000ff
        /*02bc*/ 	.word	0x000000d0
        /*02c0*/ 	.short	0x0100
        /*02c2*/ 	.byte	0x04
	.zero		1


	//   ....[29]....
        /*02c4*/ 	.word	0x00000910
        /*02c8*/ 	.word	0x000000ff
        /*02cc*/ 	.word	0x000000e8
        /*02d0*/ 	.short	0x0100
        /*02d2*/ 	.byte	0x04
	.zero		1


	//   ....[30]....
        /*02d4*/ 	.word	0x00000a00
        /*02d8*/ 	.word	0x000000ff
        /*02dc*/ 	.word	0x000000f0
        /*02e0*/ 	.short	0x0100
        /*02e2*/ 	.byte	0x06
	.zero		1


	//   ....[31]....
        /*02e4*/ 	.word	0x00000a10
        /*02e8*/ 	.word	0x000000ff
        /*02ec*/ 	.word	0x000000f8
        /*02f0*/ 	.short	0x0100
        /*02f2*/ 	.byte	0x06
	.zero		1


	//   ....[32]....
        /*02f4*/ 	.word	0x00000b50
        /*02f8*/ 	.word	0x000000ff
        /*02fc*/ 	.word	0x00000100
        /*0300*/ 	.short	0x0100
        /*0302*/ 	.byte	0x06
	.zero		1


	//   ....[33]....
        /*0304*/ 	.word	0x00000b60
        /*0308*/ 	.word	0x000000ff
        /*030c*/ 	.word	0x00000110
        /*0310*/ 	.short	0x0100
        /*0312*/ 	.byte	0x06
	.zero		1


	//   ....[34]....
        /*0314*/ 	.word	0x00000b70
        /*0318*/ 	.word	0x000000ff
        /*031c*/ 	.word	0x00000108
        /*0320*/ 	.short	0x0100
        /*0322*/ 	.byte	0x06
	.zero		1


	//   ....[35]....
        /*0324*/ 	.word	0x00000b80
        /*0328*/ 	.word	0x000000ff
        /*032c*/ 	.word	0x00000118
        /*0330*/ 	.short	0x0100
        /*0332*/ 	.byte	0x06
	.zero		1


	//   ....[36]....
        /*0334*/ 	.word	0x00000cb0
        /*0338*/ 	.word	0x000000ff
        /*033c*/ 	.word	0x00000120
        /*0340*/ 	.short	0x0100
        /*0342*/ 	.byte	0x04
	.zero		1


	//   ....[37]....
        /*0344*/ 	.word	0x00000cc0
        /*0348*/ 	.word	0x000000ff
        /*034c*/ 	.word	0x00000140
        /*0350*/ 	.short	0x0100
        /*0352*/ 	.byte	0x04
	.zero		1


	//   ....[38]....
        /*0354*/ 	.word	0x00000cd0
        /*0358*/ 	.word	0x000000ff
        /*035c*/ 	.word	0x00000128
        /*0360*/ 	.short	0x0100
        /*0362*/ 	.byte	0x04
	.zero		1


	//   ....[39]....
        /*0364*/ 	.word	0x00000ce0
        /*0368*/ 	.word	0x000000ff
        /*036c*/ 	.word	0x00000148
        /*0370*/ 	.short	0x0100
        /*0372*/ 	.byte	0x04
	.zero		1


	//   ....[40]....
        /*0374*/ 	.word	0x00000cf0
        /*0378*/ 	.word	0x000000ff
        /*037c*/ 	.word	0x00000130
        /*0380*/ 	.short	0x0100
        /*0382*/ 	.byte	0x04
	.zero		1


	//   ....[41]....
        /*0384*/ 	.word	0x00000d00
        /*0388*/ 	.word	0x000000ff
        /*038c*/ 	.word	0x00000150
        /*0390*/ 	.short	0x0100
        /*0392*/ 	.byte	0x04
	.zero		1


	//   ....[42]....
        /*0394*/ 	.word	0x00000d10
        /*0398*/ 	.word	0x000000ff
        /*039c*/ 	.word	0x00000138
        /*03a0*/ 	.short	0x0100
        /*03a2*/ 	.byte	0x04
	.zero		1


	//   ....[43]....
        /*03a4*/ 	.word	0x00000d20
        /*03a8*/ 	.word	0x000000ff
        /*03ac*/ 	.word	0x00000158
        /*03b0*/ 	.short	0x0100
        /*03b2*/ 	.byte	0x04
	.zero		1


	//   ....[44]....
        /*03b4*/ 	.word	0x00000e10
        /*03b8*/ 	.word	0x000000ff
        /*03bc*/ 	.word	0x00000160
        /*03c0*/ 	.short	0x0100
        /*03c2*/ 	.byte	0x04
	.zero		1


	//   ....[45]....
        /*03c4*/ 	.word	0x00000e20
        /*03c8*/ 	.word	0x000000ff
        /*03cc*/ 	.word	0x00000170
        /*03d0*/ 	.short	0x0100
        /*03d2*/ 	.byte	0x04
	.zero		1


	//   ....[46]....
        /*03d4*/ 	.word	0x00000e30
        /*03d8*/ 	.word	0x000000ff
        /*03dc*/ 	.word	0x00000168
        /*03e0*/ 	.short	0x0100
        /*03e2*/ 	.byte	0x04
	.zero		1


	//   ....[47]....
        /*03e4*/ 	.word	0x00000e40
        /*03e8*/ 	.word	0x000000ff
        /*03ec*/ 	.word	0x00000178
        /*03f0*/ 	.short	0x0100
        /*03f2*/ 	.byte	0x04
	.zero		1


	//   ....[48]....
        /*03f4*/ 	.word	0x00001ad0
        /*03f8*/ 	.word	0x00000000
        /*03fc*/ 	.word	0x00000170
        /*0400*/ 	.short	0x010a
        /*0402*/ 	.byte	0xff
	.zero		1


	//   ....[49]....
        /*0404*/ 	.word	0x00001b00
        /*0408*/ 	.word	0x00000000
        /*040c*/ 	.word	0x00000160
        /*0410*/ 	.short	0x0101
        /*0412*/ 	.byte	0xff
	.zero		1


	//   ....[50]....
        /*0414*/ 	.word	0x00001bd0
        /*0418*/ 	.word	0x000000ff
        /*041c*/ 	.word	0x00000060
        /*0420*/ 	.short	0x010a
        /*0422*/ 	.byte	0x04
	.zero		1


	//   ....[51]....
        /*0424*/ 	.word	0x00001c50
        /*0428*/ 	.word	0x000000ff
        /*042c*/ 	.word	0x00000060
        /*0430*/ 	.short	0x010a
        /*0432*/ 	.byte	0x21
	.zero		1


	//   ....[52]....
        /*0434*/ 	.word	0x00001de0
        /*0438*/ 	.word	0x000000ff
        /*043c*/ 	.word	0x00000060
        /*0440*/ 	.short	0x010a
        /*0442*/ 	.byte	0x08
	.zero		1


	//   ....[53]....
        /*0444*/ 	.word	0x00001f10
        /*0448*/ 	.word	0x000000ff
        /*044c*/ 	.word	0x000000f8
        /*0450*/ 	.short	0x0101
        /*0452*/ 	.byte	0x06
	.zero		1


	//   ....[54]....
        /*0454*/ 	.word	0x00001f30
        /*0458*/ 	.word	0x000000ff
        /*045c*/ 	.word	0x00000060
        /*0460*/ 	.short	0x010a
        /*0462*/ 	.byte	0x04
	.zero		1


	//   ....[55]....
        /*0464*/ 	.word	0x00001fb0
        /*0468*/ 	.word	0x000000ff
        /*046c*/ 	.word	0x00000060
        /*0470*/ 	.short	0x010a
        /*0472*/ 	.byte	0x11
	.zero		1


	//   ....[56]....
        /*0474*/ 	.word	0x00002160
        /*0478*/ 	.word	0x000000ff
        /*047c*/ 	.word	0x00000060
        /*0480*/ 	.short	0x010a
        /*0482*/ 	.byte	0x07
	.zero		1


	//   ....[57]....
        /*0484*/ 	.word	0x000022a0
        /*0488*/ 	.word	0x00000003
        /*048c*/ 	.word	0x00000100
        /*0490*/ 	.short	0x010a
        /*0492*/ 	.byte	0xff
	.zero		1


	//   ....[58]....
        /*0494*/ 	.word	0x000023f0
        /*0498*/ 	.word	0x00000000
        /*049c*/ 	.word	0x00000000
        /*04a0*/ 	.short	0x0101
        /*04a2*/ 	.byte	0xff
	.zero		1


	//   ....[59]....
        /*04a4*/ 	.word	0x000029b0
        /*04a8*/ 	.word	0x000000ff
        /*04ac*/ 	.word	0x00000000
        /*04b0*/ 	.short	0x010a
        /*04b2*/ 	.byte	0x04
	.zero		1


	//   ....[60]....
        /*04b4*/ 	.word	0x00002a40
        /*04b8*/ 	.word	0x000000ff
        /*04bc*/ 	.word	0x00000000
        /*04c0*/ 	.short	0x010a
        /*04c2*/ 	.byte	0x05
	.zero		1


	//   ....[61]....
        /*04c4*/ 	.word	0x00002ad0
        /*04c8*/ 	.word	0x000000ff
        /*04cc*/ 	.word	0x00000000
        /*04d0*/ 	.short	0x010a
        /*04d2*/ 	.byte	0x05
	.zero		1


	//   ....[62]....
        /*04d4*/ 	.word	0x00002b60
        /*04d8*/ 	.word	0x000000ff
        /*04dc*/ 	.word	0x00000000
        /*04e0*/ 	.short	0x010a
        /*04e2*/ 	.byte	0x05
	.zero		1


	//   ....[63]....
        /*04e4*/ 	.word	0x00002bf0
        /*04e8*/ 	.word	0x000000ff
        /*04ec*/ 	.word	0x00000000
        /*04f0*/ 	.short	0x010a
        /*04f2*/ 	.byte	0x05
	.zero		1


	//   ....[64]....
        /*04f4*/ 	.word	0x00002c80
        /*04f8*/ 	.word	0x000000ff
        /*04fc*/ 	.word	0x00000000
        /*0500*/ 	.short	0x010a
        /*0502*/ 	.byte	0x05
	.zero		1


	//   ....[65]....
        /*0504*/ 	.word	0x00002d10
        /*0508*/ 	.word	0x000000ff
        /*050c*/ 	.word	0x00000000
        /*0510*/ 	.short	0x010a
        /*0512*/ 	.byte	0x05
	.zero		1


	//   ....[66]....
        /*0514*/ 	.word	0x00002da0
        /*0518*/ 	.word	0x000000ff
        /*051c*/ 	.word	0x00000000
        /*0520*/ 	.short	0x010a
        /*0522*/ 	.byte	0x05
	.zero		1


	//   ....[67]....
        /*0524*/ 	.word	0x00002e30
        /*0528*/ 	.word	0x000000ff
        /*052c*/ 	.word	0x00000000
        /*0530*/ 	.short	0x010a
        /*0532*/ 	.byte	0x05
	.zero		1


	//   ....[68]....
        /*0534*/ 	.word	0x00002ec0
        /*0538*/ 	.word	0x000000ff
        /*053c*/ 	.word	0x00000000
        /*0540*/ 	.short	0x010a
        /*0542*/ 	.byte	0x05
	.zero		1


	//   ....[69]....
        /*0544*/ 	.word	0x00002f50
        /*0548*/ 	.word	0x000000ff
        /*054c*/ 	.word	0x00000000
        /*0550*/ 	.short	0x010a
        /*0552*/ 	.byte	0x05
	.zero		1


	//   ....[70]....
        /*0554*/ 	.word	0x00002ff0
        /*0558*/ 	.word	0x00000000
        /*055c*/ 	.word	0x00000000
        /*0560*/ 	.short	0x010a
        /*0562*/ 	.byte	0xff
	.zero		1


	//   ....[71]....
        /*0564*/ 	.word	0x00003110
        /*0568*/ 	.word	0x00000002
        /*056c*/ 	.word	0x00000160
        /*0570*/ 	.short	0x010a
        /*0572*/ 	.byte	0xff
	.zero		1


	//   ....[72]....
        /*0574*/ 	.word	0x00003180
        /*0578*/ 	.word	0x00000002
        /*057c*/ 	.word	0x00000000
        /*0580*/ 	.short	0x0101
        /*0582*/ 	.byte	0xff
	.zero		1


	//   ....[73]....
        /*0584*/ 	.word	0x000031a0
        /*0588*/ 	.word	0x000000ff
        /*058c*/ 	.word	0x00000110
        /*0590*/ 	.short	0x010a
        /*0592*/ 	.byte	0x04
	.zero		1


	//   ....[74]....
        /*0594*/ 	.word	0x000032c0
        /*0598*/ 	.word	0x00000002
        /*059c*/ 	.word	0x00000100
        /*05a0*/ 	.short	0x010a
        /*05a2*/ 	.byte	0xff
	.zero		1


	//   ....[75]....
        /*05a4*/ 	.word	0x000033c0
        /*05a8*/ 	.word	0x00000002
        /*05ac*/ 	.word	0x00000000
        /*05b0*/ 	.short	0x0101
        /*05b2*/ 	.byte	0xff
	.zero		1


	//   ....[76]....
        /*05b4*/ 	.word	0x00003450
        /*05b8*/ 	.word	0x000000ff
        /*05bc*/ 	.word	0x00000110
        /*05c0*/ 	.short	0x0106
        /*05c2*/ 	.byte	0x04
	.zero		1


	//   ....[77]....
        /*05c4*/ 	.word	0x00003470
        /*05c8*/ 	.word	0x000000ff
        /*05cc*/ 	.word	0x00000110
        /*05d0*/ 	.short	0x010a
        /*05d2*/ 	.byte	0x04
	.zero		1


	//   ....[78]....
        /*05d4*/ 	.word	0x00003500
        /*05d8*/ 	.word	0x000000ff
        /*05dc*/ 	.word	0x00000110
        /*05e0*/ 	.short	0x0106
        /*05e2*/ 	.byte	0x07
	.zero		1


	//   ....[79]....
        /*05e4*/ 	.word	0x00003540
        /*05e8*/ 	.word	0x00000000
        /*05ec*/ 	.word	0x00000110
        /*05f0*/ 	.short	0x010a
        /*05f2*/ 	.byte	0xff
	.zero		1


	//   ....[80]....
        /*05f4*/ 	.word	0x00003a90
        /*05f8*/ 	.word	0x00000000
        /*05fc*/ 	.word	0x00000100
        /*0600*/ 	.short	0x010a
        /*0602*/ 	.byte	0xff
	.zero		1


	//   ....[81]....
        /*0604*/ 	.word	0x00003b90
        /*0608*/ 	.word	0x00000003
        /*060c*/ 	.word	0x00000000
        /*0610*/ 	.short	0x0101
        /*0612*/ 	.byte	0xff
	.zero		1


	//   ....[82]....
        /*0614*/ 	.word	0x00003ba0
        /*0618*/ 	.word	0x000000ff
        /*061c*/ 	.word	0x00000000
        /*0620*/ 	.short	0x010a
        /*0622*/ 	.byte	0x04
	.zero		1


	//   ....[83]....
        /*0624*/ 	.word	0x00003c20
        /*0628*/ 	.word	0x000000ff
        /*062c*/ 	.word	0x00000140
        /*0630*/ 	.short	0x010a
        /*0632*/ 	.byte	0x1f
	.zero		1


	//   ....[84]....
        /*0634*/ 	.word	0x00003d00
        /*0638*/ 	.word	0x000000ff
        /*063c*/ 	.word	0x00000000
        /*0640*/ 	.short	0x010a
        /*0642*/ 	.byte	0x05
	.zero		1


	//   ....[85]....
        /*0644*/ 	.word	0x00003e40
        /*0648*/ 	.word	0x000000ff
        /*064c*/ 	.word	0x00000000
        /*0650*/ 	.short	0x010a
        /*0652*/ 	.byte	0x04
	.zero		1


	//   ....[86]....
        /*0654*/ 	.word	0x000040d0
        /*0658*/ 	.word	0x000000ff
        /*065c*/ 	.word	0x00000000
        /*0660*/ 	.short	0x010a
        /*0662*/ 	.byte	0x04
	.zero		1


	//   ....[87]....
        /*0664*/ 	.word	0x00004160
        /*0668*/ 	.word	0x000000ff
        /*066c*/ 	.word	0x00000000
        /*0670*/ 	.short	0x010a
        /*0672*/ 	.byte	0x05
	.zero		1


	//   ....[88]....
        /*0674*/ 	.word	0x000041f0
        /*0678*/ 	.word	0x000000ff
        /*067c*/ 	.word	0x00000000
        /*0680*/ 	.short	0x010a
        /*0682*/ 	.byte	0x05
	.zero		1


	//   ....[89]....
        /*0684*/ 	.word	0x00004280
        /*0688*/ 	.word	0x000000ff
        /*068c*/ 	.word	0x00000000
        /*0690*/ 	.short	0x010a
        /*0692*/ 	.byte	0x04
	.zero		1


	//   ....[90]....
        /*0694*/ 	.word	0x00004760
        /*0698*/ 	.word	0x00000008
        /*069c*/ 	.word	0x00000100
        /*06a0*/ 	.short	0x010a
        /*06a2*/ 	.byte	0xff
	.zero		1


	//   ....[91]....
        /*06a4*/ 	.word	0x000048d0
        /*06a8*/ 	.word	0x00000000
        /*06ac*/ 	.word	0x00000000
        /*06b0*/ 	.short	0x0101
        /*06b2*/ 	.byte	0xff
	.zero		1


	//   ....[92]....
        /*06b4*/ 	.word	0x00004da0
        /*06b8*/ 	.word	0x000000ff
        /*06bc*/ 	.word	0x000000f8
        /*06c0*/ 	.short	0x010a
        /*06c2*/ 	.byte	0x18
	.zero		1


	//   ....[93]....
        /*06c4*/ 	.word	0x00004f70
        /*06c8*/ 	.word	0x000000ff
        /*06cc*/ 	.word	0x000000d8
        /*06d0*/ 	.short	0x010a
        /*06d2*/ 	.byte	0x04
	.zero		1


	//   ....[94]....
        /*06d4*/ 	.word	0x00005150
        /*06d8*/ 	.word	0x000000ff
        /*06dc*/ 	.word	0x000000c0
        /*06e0*/ 	.short	0x010b
        /*06e2*/ 	.byte	0x04
	.zero		1


	//   ....[95]....
        /*06e4*/ 	.word	0x00005160
        /*06e8*/ 	.word	0x000000ff
        /*06ec*/ 	.word	0x00000000
        /*06f0*/ 	.short	0x0101
        /*06f2*/ 	.byte	0x07
	.zero		1


	//   ....[96]....
        /*06f4*/ 	.word	0x00005170
        /*06f8*/ 	.word	0x000000ff
        /*06fc*/ 	.word	0x000000d8
        /*0700*/ 	.short	0x010a
        /*0702*/ 	.byte	0x05
	.zero		1


	//   ....[97]....
        /*0704*/ 	.word	0x000053c0
        /*0708*/ 	.word	0x000000ff
        /*070c*/ 	.word	0x000000c0
        /*0710*/ 	.short	0x010b
        /*0712*/ 	.byte	0x05
	.zero		1


	//   ....[98]....
        /*0714*/ 	.word	0x000053d0
        /*0718*/ 	.word	0x000000ff
        /*071c*/ 	.word	0x00000000
        /*0720*/ 	.short	0x0101
        /*0722*/ 	.byte	0x04
	.zero		1


	//   ....[99]....
        /*0724*/ 	.word	0x00005420
        /*0728*/ 	.word	0x000000ff
        /*072c*/ 	.word	0x00000000
        /*0730*/ 	.short	0x010a
        /*0732*/ 	.byte	0x04
	.zero		1


	//   ....[100]....
        /*0734*/ 	.word	0x000054b0
        /*0738*/ 	.word	0x000000ff
        /*073c*/ 	.word	0x00000000
        /*0740*/ 	.short	0x010a
        /*0742*/ 	.byte	0x05
	.zero		1


	//   ....[101]....
        /*0744*/ 	.word	0x00005550
        /*0748*/ 	.word	0x00000000
        /*074c*/ 	.word	0x00000000
        /*0750*/ 	.short	0x010a
        /*0752*/ 	.byte	0xff
	.zero		1


	//   ....[102]....
        /*0754*/ 	.word	0x000058c0
        /*0758*/ 	.word	0x00000000
        /*075c*/ 	.word	0x00000100
        /*0760*/ 	.short	0x010a
        /*0762*/ 	.byte	0xff
	.zero		1


	//   ....[103]....
        /*0764*/ 	.word	0x00005990
        /*0768*/ 	.word	0x00000000
        /*076c*/ 	.word	0x00000000
        /*0770*/ 	.short	0x0101
        /*0772*/ 	.byte	0xff
	.zero		1


	//   ....[104]....
        /*0774*/ 	.word	0x000065e0
        /*0778*/ 	.word	0x00000002
        /*077c*/ 	.word	0x000000c0
        /*0780*/ 	.short	0x010a
        /*0782*/ 	.byte	0xff
	.zero		1


	//   ....[105]....
        /*0784*/ 	.word	0x00006620
        /*0788*/ 	.word	0x00000047
        /*078c*/ 	.word	0x00000120
        /*0790*/ 	.short	0x010a
        /*0792*/ 	.byte	0xff
	.zero		1


	//   ....[106]....
        /*0794*/ 	.word	0x00006710
        /*0798*/ 	.word	0x00000002
        /*079c*/ 	.word	0x000000c0
        /*07a0*/ 	.short	0x010a
        /*07a2*/ 	.byte	0xff
	.zero		1


	//   ....[107]....
        /*07a4*/ 	.word	0x00006940
        /*07a8*/ 	.word	0x00000047
        /*07ac*/ 	.word	0x00000120
        /*07b0*/ 	.short	0x010a
        /*07b2*/ 	.byte	0xff
	.zero		1


	//   ....[108]....
        /*07b4*/ 	.word	0x000071e0
        /*07b8*/ 	.word	0x00000000
        /*07bc*/ 	.word	0x00000000
        /*07c0*/ 	.short	0x0101
        /*07c2*/ 	.byte	0xff
	.zero		1


	//   ....[109]....
        /*07c4*/ 	.word	0x000071f0
        /*07c8*/ 	.word	0x00000002
        /*07cc*/ 	.word	0x000000c0
        /*07d0*/ 	.short	0x010a
        /*07d2*/ 	.byte	0xff
	.zero		1


	//   ....[110]....
        /*07d4*/ 	.word	0x000072c0
        /*07d8*/ 	.word	0x00000002
        /*07dc*/ 	.word	0x000000c0
        /*07e0*/ 	.short	0x010a
        /*07e2*/ 	.byte	0xff
	.zero		1


	//   ....[111]....
        /*07e4*/ 	.word	0x000078c0
        /*07e8*/ 	.word	0x000000ff
        /*07ec*/ 	.word	0x00000000
        /*07f0*/ 	.short	0x0101
        /*07f2*/ 	.byte	0x04
	.zero		1


	//   ....[112]....
        /*07f4*/ 	.word	0x00007cb0
        /*07f8*/ 	.word	0x00000000
        /*07fc*/ 	.word	0x00000000
        /*0800*/ 	.short	0x0101
        /*0802*/ 	.byte	0xff
	.zero		1


	//   ....[113]....
        /*0804*/ 	.word	0x00007f60
        /*0808*/ 	.word	0x000000ff
        /*080c*/ 	.word	0x00000000
        /*0810*/ 	.short	0x0101
        /*0812*/ 	.byte	0x04
	.zero		1


	//   ....[114]....
        /*0814*/ 	.word	0x00007f80
        /*0818*/ 	.word	0x00000000
        /*081c*/ 	.word	0x00000170
        /*0820*/ 	.short	0x010a
        /*0822*/ 	.byte	0xff
	.zero		1


	//   ....[115]....
        /*0824*/ 	.word	0x00007fe0
        /*0828*/ 	.word	0x00000000
        /*082c*/ 	.word	0x00000060
        /*0830*/ 	.short	0x010a
        /*0832*/ 	.byte	0xff
	.zero		1


	//   ....[116]....
        /*0834*/ 	.word	0x00008040
        /*0838*/ 	.word	0x00000000
        /*083c*/ 	.word	0x00000060
        /*0840*/ 	.short	0x010a
        /*0842*/ 	.byte	0xff
	.zero		1


	//   ....[117]....
        /*0844*/ 	.word	0x00008090
        /*0848*/ 	.word	0x00000003
        /*084c*/ 	.word	0x00000100
        /*0850*/ 	.short	0x010a
        /*0852*/ 	.byte	0xff
	.zero		1


	//   ....[118]....
        /*0854*/ 	.word	0x000080f0
        /*0858*/ 	.word	0x00000000
        /*085c*/ 	.word	0x00000000
        /*0860*/ 	.short	0x010a
        /*0862*/ 	.byte	0xff
	.zero		1


	//   ....[119]....
        /*0864*/ 	.word	0x00008150
        /*0868*/ 	.word	0x00000000
        /*086c*/ 	.word	0x00000000
        /*0870*/ 	.short	0x010a
        /*0872*/ 	.byte	0xff
	.zero		1


	//   ....[120]....
        /*0874*/ 	.word	0x000081b0
        /*0878*/ 	.word	0x00000000
        /*087c*/ 	.word	0x00000000
        /*0880*/ 	.short	0x010a
        /*0882*/ 	.byte	0xff
	.zero		1


	//   ....[121]....
        /*0884*/ 	.word	0x00008210
        /*0888*/ 	.word	0x00000000
        /*088c*/ 	.word	0x00000000
        /*0890*/ 	.short	0x010a
        /*0892*/ 	.byte	0xff
	.zero		1


	//   ....[122]....
        /*0894*/ 	.word	0x00008270
        /*0898*/ 	.word	0x00000000
        /*089c*/ 	.word	0x00000000
        /*08a0*/ 	.short	0x010a
        /*08a2*/ 	.byte	0xff
	.zero		1


	//   ....[123]....
        /*08a4*/ 	.word	0x000082d0
        /*08a8*/ 	.word	0x00000000
        /*08ac*/ 	.word	0x00000000
        /*08b0*/ 	.short	0x010a
        /*08b2*/ 	.byte	0xff
	.zero		1


	//   ....[124]....
        /*08b4*/ 	.word	0x00008330
        /*08b8*/ 	.word	0x00000000
        /*08bc*/ 	.word	0x00000000
        /*08c0*/ 	.short	0x010a
        /*08c2*/ 	.byte	0xff
	.zero		1


	//   ....[125]....
        /*08c4*/ 	.word	0x00008390
        /*08c8*/ 	.word	0x00000000
        /*08cc*/ 	.word	0x00000000
        /*08d0*/ 	.short	0x010a
        /*08d2*/ 	.byte	0xff
	.zero		1


	//   ....[126]....
        /*08d4*/ 	.word	0x000083f0
        /*08d8*/ 	.word	0x00000000
        /*08dc*/ 	.word	0x00000000
        /*08e0*/ 	.short	0x010a
        /*08e2*/ 	.byte	0xff
	.zero		1


	//   ....[127]....
        /*08e4*/ 	.word	0x00008450
        /*08e8*/ 	.word	0x00000000
        /*08ec*/ 	.word	0x00000000
        /*08f0*/ 	.short	0x010a
        /*08f2*/ 	.byte	0xff
	.zero		1


	//   ....[128]....
        /*08f4*/ 	.word	0x000084b0
        /*08f8*/ 	.word	0x00000000
        /*08fc*/ 	.word	0x00000000
        /*0900*/ 	.short	0x010a
        /*0902*/ 	.byte	0xff
	.zero		1


	//   ....[129]....
        /*0904*/ 	.word	0x00008500
        /*0908*/ 	.word	0x00000002
        /*090c*/ 	.word	0x00000160
        /*0910*/ 	.short	0x010a
        /*0912*/ 	.byte	0xff
	.zero		1


	//   ....[130]....
        /*0914*/ 	.word	0x00008560
        /*0918*/ 	.word	0x00000002
        /*091c*/ 	.word	0x00000110
        /*0920*/ 	.short	0x010a
        /*0922*/ 	.byte	0xff
	.zero		1


	//   ....[131]....
        /*0924*/ 	.word	0x000085b0
        /*0928*/ 	.word	0x00000002
        /*092c*/ 	.word	0x00000100
        /*0930*/ 	.short	0x010a
        /*0932*/ 	.byte	0xff
	.zero		1


	//   ....[132]....
        /*0934*/ 	.word	0x00008610
        /*0938*/ 	.word	0x00000000
        /*093c*/ 	.word	0x00000110
        /*0940*/ 	.short	0x010a
        /*0942*/ 	.byte	0xff
	.zero		1


	//   ....[133]....
        /*0944*/ 	.word	0x00008660
        /*0948*/ 	.word	0x00000000
        /*094c*/ 	.word	0x00000100
        /*0950*/ 	.short	0x010a
        /*0952*/ 	.byte	0xff
	.zero		1


	//   ....[134]....
        /*0954*/ 	.word	0x000086c0
        /*0958*/ 	.word	0x00000002
        /*095c*/ 	.word	0x00000140
        /*0960*/ 	.short	0x010a
        /*0962*/ 	.byte	0xff
	.zero		1


	//   ....[135]....
        /*0964*/ 	.word	0x00008720
        /*0968*/ 	.word	0x00000000
        /*096c*/ 	.word	0x00000000
        /*0970*/ 	.short	0x010a
        /*0972*/ 	.byte	0xff
	.zero		1


	//   ....[136]....
        /*0974*/ 	.word	0x00008780
        /*0978*/ 	.word	0x00000000
        /*097c*/ 	.word	0x00000000
        /*0980*/ 	.short	0x010a
        /*0982*/ 	.byte	0xff
	.zero		1


	//   ....[137]....
        /*0984*/ 	.word	0x000087e0
        /*0988*/ 	.word	0x00000000
        /*098c*/ 	.word	0x00000000
        /*0990*/ 	.short	0x010a
        /*0992*/ 	.byte	0xff
	.zero		1


	//   ....[138]....
        /*0994*/ 	.word	0x00008840
        /*0998*/ 	.word	0x00000000
        /*099c*/ 	.word	0x00000000
        /*09a0*/ 	.short	0x010a
        /*09a2*/ 	.byte	0xff
	.zero		1


	//   ....[139]....
        /*09a4*/ 	.word	0x000088a0
        /*09a8*/ 	.word	0x00000000
        /*09ac*/ 	.word	0x00000000
        /*09b0*/ 	.short	0x010a
        /*09b2*/ 	.byte	0xff
	.zero		1


	//   ....[140]....
        /*09b4*/ 	.word	0x000088f0
        /*09b8*/ 	.word	0x00000008
        /*09bc*/ 	.word	0x00000100
        /*09c0*/ 	.short	0x010a
        /*09c2*/ 	.byte	0xff
	.zero		1


	//   ....[141]....
        /*09c4*/ 	.word	0x00008950
        /*09c8*/ 	.word	0x00000000
        /*09cc*/ 	.word	0x000000f8
        /*09d0*/ 	.short	0x010a
        /*09d2*/ 	.byte	0xff
	.zero		1


	//   ....[142]....
        /*09d4*/ 	.word	0x000089b0
        /*09d8*/ 	.word	0x00000000
        /*09dc*/ 	.word	0x000000d8
        /*09e0*/ 	.short	0x010a
        /*09e2*/ 	.byte	0xff
	.zero		1


	//   ....[143]....
        /*09e4*/ 	.word	0x00008a10
        /*09e8*/ 	.word	0x00000002
        /*09ec*/ 	.word	0x000000d8
        /*09f0*/ 	.short	0x010a
        /*09f2*/ 	.byte	0xff
	.zero		1


	//   ....[144]....
        /*09f4*/ 	.word	0x00008a70
        /*09f8*/ 	.word	0x00000000
        /*09fc*/ 	.word	0x00000000
        /*0a00*/ 	.short	0x010a
        /*0a02*/ 	.byte	0xff
	.zero		1


	//   ....[145]....
        /*0a04*/ 	.word	0x00008ad0
        /*0a08*/ 	.word	0x00000000
        /*0a0c*/ 	.word	0x00000000
        /*0a10*/ 	.short	0x010a
        /*0a12*/ 	.byte	0xff
	.zero		1


	//   ....[146]....
        /*0a14*/ 	.word	0x00008b20
        /*0a18*/ 	.word	0x00000000
        /*0a1c*/ 	.word	0x00000100
        /*0a20*/ 	.short	0x010a
        /*0a22*/ 	.byte	0xff
	.zero		1


	//   ....[147]....
        /*0a24*/ 	.word	0x00008b70
        /*0a28*/ 	.word	0x00000002
        /*0a2c*/ 	.word	0x000000c0
        /*0a30*/ 	.short	0x010a
        /*0a32*/ 	.byte	0xff
	.zero		1


	//   ....[148]....
        /*0a34*/ 	.word	0x00008bc0
        /*0a38*/ 	.word	0x00000047
        /*0a3c*/ 	.word	0x00000120
        /*0a40*/ 	.short	0x010a
        /*0a42*/ 	.byte	0xff
	.zero		1


	//   ....[149]....
        /*0a44*/ 	.word	0x00008c10
        /*0a48*/ 	.word	0x00000002
        /*0a4c*/ 	.word	0x000000c0
        /*0a50*/ 	.short	0x010a
        /*0a52*/ 	.byte	0xff
	.zero		1


	//----- nvinfo : EIATTR_NUM_MBARRIERS
	.align		4
.L_47:
        /*0a54*/ 	.byte	0x03, 0x38
        /*0a56*/ 	.short	0x0030


	//----- nvinfo : EIATTR_EXIT_INSTR_OFFSETS
	.align		4
        /*0a58*/ 	.byte	0x04, 0x1c
        /*0a5a*/ 	.short	(.L_49 - .L_48)


	//   ....[0]....
.L_48:
        /*0a5c*/ 	.word	0x00003020


	//   ....[1]....
        /*0a60*/ 	.word	0x00003510


	//   ....[2]....
        /*0a64*/ 	.word	0x00003570


	//   ....[3]....
        /*0a68*/ 	.word	0x000044e0


	//   ....[4]....
        /*0a6c*/ 	.word	0x00005580


	//   ....[5]....
        /*0a70*/ 	.word	0x000055c0


	//   ....[6]....
        /*0a74*/ 	.word	0x00007e50


	//   ....[7]....
        /*0a78*/ 	.word	0x00007ed0


	//   ....[8]....
        /*0a7c*/ 	.word	0x00007f00


	//   ....[9]....
        /*0a80*/ 	.word	0x00007f70


	//----- nvinfo : EIATTR_MAX_THREADS
	.align		4
.L_49:
        /*0a84*/ 	.byte	0x04, 0x05
        /*0a86*/ 	.short	(.L_51 - .L_50)
.L_50:
        /*0a88*/ 	.word	0x00000100
        /*0a8c*/ 	.word	0x00000001
        /*0a90*/ 	.word	0x00000001


	//----- nvinfo : EIATTR_CRS_STACK_SIZE
	.align		4
.L_51:
        /*0a94*/ 	.byte	0x04, 0x1e
        /*0a96*/ 	.short	(.L_53 - .L_52)
.L_52:
        /*0a98*/ 	.word	0x00000000


	//----- nvinfo : EIATTR_CBANK_PARAM_SIZE
	.align		4
.L_53:
        /*0a9c*/ 	.byte	0x03, 0x19
        /*0a9e*/ 	.short	0x0800


	//----- nvinfo : EIATTR_PARAM_CBANK
	.align		4
        /*0aa0*/ 	.byte	0x04, 0x0a
        /*0aa2*/ 	.short	(.L_55 - .L_54)
	.align		4
.L_54:
        /*0aa4*/ 	.word	index@(.nv.constant0._ZN7cutlass13device_kernelINS_4gemm6kernel13GemmUniversalIN4cute5tupleIJiiiiEEENS1_10collective13CollectiveMmaINS1_35MainloopSm100TmaUmmaWarpSpecializedILi12ELi2ELi4ENS5_IJNS4_1CILi8EEENSA_ILi1EEESC_EEEEENS5_IJNSA_ILi64EEESF_NSA_ILi32EEEEEENS_10tfloat32_tENS5_IJlSC_lEEESI_SJ_NS4_8TiledMMAINS4_8MMA_AtomIJNS4_17SM100_MMA_TF32_SSISI_SI_fLi64ELi64ELNS4_4UMMA5MajorE0ELSO_0ELNSN_7ScaleInE0ELSP_0EEEEEENS4_6LayoutINS5_IJSC_SC_SC_EEENS5_IJNSA_ILi0EEESU_SU_EEEEENS5_IJNS4_10UnderscoreESX_SX_EEEEENS4_13SM90_TMA_LOADENS4_14ComposedLayoutINS4_7SwizzleILi3ELi4ELi3EEENS4_18smem_ptr_flag_bitsILi32EEENSS_INS5_IJSB_SG_EEENS5_IJSG_SC_EEEEEEEvNS4_8identityENS4_23SM90_TMA_LOAD_MULTICASTES19_vS1A_EENS_8epilogue10collective18CollectiveEpilogueINS1D_23Sm100TmaWarpSpecializedILi3ELi2ELi16ELb1ELb0EEEJSH_NS5_IJNSS_ISF_SC_EENSS_ISG_SC_EEEEESI_SJ_SI_SJ_NS1D_6fusion15FusionCallbacksIS1H_NS1L_17LinearCombinationISI_fSI_fLNS_15FloatRoundStyleE2EEESH_S1K_JEEENS4_5SM1004TMEM4LOAD26SM100_TMEM_LOAD_16dp128b8xES10_S19_NS4_17SM75_U32x4_LDSM_NENS4_14SM90_TMA_STOREES19_NS4_17SM90_U32x4_STSM_NENS4_39AutoVectorizingCopyWithAssumedAlignmentILi128EEEEEEvvEEEEvNT_6ParamsE)
        /*0aa8*/ 	.short	0x0380
        /*0aaa*/ 	.short	0x0800


	//----- nvinfo : EIATTR_SW_WAR
	.align		4
.L_55:
        /*0aac*/ 	.byte	0x04, 0x36
        /*0aae*/ 	.short	(.L_57 - .L_56)
.L_56:
        /*0ab0*/ 	.word	0x00000008
.L_57:


//--------------------- .nv.callgraph             --------------------------
	.section	.nv.callgraph,"",@"SHT_CUDA_CALLGRAPH"
	.align	4
	.sectionentsize	8
	.align		4
        /*0000*/ 	.word	0x00000000
	.align		4
        /*0004*/ 	.word	0xffffffff
	.align		4
        /*0008*/ 	.word	index@(_ZN7cutlass13device_kernelINS_4gemm6kernel13GemmUniversalIN4cute5tupleIJiiiiEEENS1_10collective13CollectiveMmaINS1_35MainloopSm100TmaUmmaWarpSpecializedILi12ELi2ELi4ENS5_IJNS4_1CILi8EEENSA_ILi1EEESC_EEEEENS5_IJNSA_ILi64EEESF_NSA_ILi32EEEEEENS_10tfloat32_tENS5_IJlSC_lEEESI_SJ_NS4_8TiledMMAINS4_8MMA_AtomIJNS4_17SM100_MMA_TF32_SSISI_SI_fLi64ELi64ELNS4_4UMMA5MajorE0ELSO_0ELNSN_7ScaleInE0ELSP_0EEEEEENS4_6LayoutINS5_IJSC_SC_SC_EEENS5_IJNSA_ILi0EEESU_SU_EEEEENS5_IJNS4_10UnderscoreESX_SX_EEEEENS4_13SM90_TMA_LOADENS4_14ComposedLayoutINS4_7SwizzleILi3ELi4ELi3EEENS4_18smem_ptr_flag_bitsILi32EEENSS_INS5_IJSB_SG_EEENS5_IJSG_SC_EEEEEEEvNS4_8identityENS4_23SM90_TMA_LOAD_MULTICASTES19_vS1A_EENS_8epilogue10collective18CollectiveEpilogueINS1D_23Sm100TmaWarpSpecializedILi3ELi2ELi16ELb1ELb0EEEJSH_NS5_IJNSS_ISF_SC_EENSS_ISG_SC_EEEEESI_SJ_SI_SJ_NS1D_6fusion15FusionCallbacksIS1H_NS1L_17LinearCombinationISI_fSI_fLNS_15FloatRoundStyleE2EEESH_S1K_JEEENS4_5SM1004TMEM4LOAD26SM100_TMEM_LOAD_16dp128b8xES10_S19_NS4_17SM75_U32x4_LDSM_NENS4_14SM90_TMA_STOREES19_NS4_17SM90_U32x4_STSM_NENS4_39AutoVectorizingCopyWithAssumedAlignmentILi128EEEEEEvvEEEEvNT_6ParamsE)
	.align		4
        /*000c*/ 	.word	index@(__assertfail)
	.align		4
        /*0010*/ 	.word	0x00000000
	.align		4
        /*0014*/ 	.word	0xfffffffe
	.align		4
        /*0018*/ 	.word	0x00000000
	.align		4
        /*001c*/ 	.word	0xfffffffd
	.align		4
        /*0020*/ 	.word	0x00000000
	.align		4
        /*0024*/ 	.word	0xfffffffc


//--------------------- .nv.constant4             --------------------------
	.section	.nv.constant4,"a",@progbits
	.align	8
	.align		8
.nv.constant4:
        /*0000*/ 	.dword	__assertfail
	.align		8
        /*0008*/ 	.dword	__unnamed_1
	.align		8
        /*0010*/ 	.dword	__unnamed_2
	.align		8
        /*0018*/ 	.dword	_ZN40_INTERNAL_fb4594b1_4_k_cu_9ae2e6cb_331994cuda3std3__45__cpo5beginE
	.align		8
        /*0020*/ 	.dword	_ZN40_INTERNAL_fb4594b1_4_k_cu_9ae2e6cb_331994cuda3std3__45__cpo3endE
	.align		8
        /*0028*/ 	.dword	_ZN40_INTERNAL_fb4594b1_4_k_cu_9ae2e6cb_331994cuda3std3__45__cpo6cbeginE
	.align		8
        /*0030*/ 	.dword	_ZN40_INTERNAL_fb4594b1_4_k_cu_9ae2e6cb_331994cuda3std3__45__cpo4cendE
	.align		8
        /*0038*/ 	.dword	_ZN40_INTERNAL_fb4594b1_4_k_cu_9ae2e6cb_331994cuda3std3__442_GLOBAL__N__fb4594b1_4_k_cu_9ae2e6cb_331996ignoreE
	.align		8
        /*0040*/ 	.dword	_ZN40_INTERNAL_fb4594b1_4_k_cu_9ae2e6cb_331994cuda3std3__419piecewise_constructE
	.align		8
        /*0048*/ 	.dword	_ZN40_INTERNAL_fb4594b1_4_k_cu_9ae2e6cb_331994cuda3std3__48in_placeE
	.align		8
        /*0050*/ 	.dword	_ZN40_INTERNAL_fb4594b1_4_k_cu_9ae2e6cb_331994cuda3std6ranges3__45__cpo4swapE
	.align		8
        /*0058*/ 	.dword	_ZN40_INTERNAL_fb4594b1_4_k_cu_9ae2e6cb_331994cuda3std6ranges3__45__cpo9iter_moveE
	.align		8
        /*0060*/ 	.dword	_ZN40_INTERNAL_fb4594b1_4_k_cu_9ae2e6cb_331994cute7productE
	.align		8
        /*0068*/ 	.dword	_ZN40_INTERNAL_fb4594b1_4_k_cu_9ae2e6cb_331994cute1_E
	.align		8
        /*0070*/ 	.dword	$str$25
	.align		8
        /*0078*/ 	.dword	$str$26
	.align		8
        /*0080*/ 	.dword	$str$27
	.align		8
        /*0088*/ 	.dword	$str$28


//--------------------- .text._ZN7cutlass13device_kernelINS_4gemm6kernel13GemmUniversalIN4cute5tupleIJiiiiEEENS1_10collective13CollectiveMmaINS1_35MainloopSm100TmaUmmaWarpSpecializedILi12ELi2ELi4ENS5_IJNS4_1CILi8EEENSA_ILi1EEESC_EEEEENS5_IJNSA_ILi64EEESF_NSA_ILi32EEEEEENS_10tfloat32_tENS5_IJlSC_lEEESI_SJ_NS4_8TiledMMAINS4_8MMA_AtomIJNS4_17SM100_MMA_TF32_SSISI_SI_fLi64ELi64ELNS4_4UMMA5MajorE0ELSO_0ELNSN_7ScaleInE0ELSP_0EEEEEENS4_6LayoutINS5_IJSC_SC_SC_EEENS5_IJNSA_ILi0EEESU_SU_EEEEENS5_IJNS4_10UnderscoreESX_SX_EEEEENS4_13SM90_TMA_LOADENS4_14ComposedLayoutINS4_7SwizzleILi3ELi4ELi3EEENS4_18smem_ptr_flag_bitsILi32EEENSS_INS5_IJSB_SG_EEENS5_IJSG_SC_EEEEEEEvNS4_8identityENS4_23SM90_TMA_LOAD_MULTICASTES19_vS1A_EENS_8epilogue10collective18CollectiveEpilogueINS1D_23Sm100TmaWarpSpecializedILi3ELi2ELi16ELb1ELb0EEEJSH_NS5_IJNSS_ISF_SC_EENSS_ISG_SC_EEEEESI_SJ_SI_SJ_NS1D_6fusion15FusionCallbacksIS1H_NS1L_17LinearCombinationISI_fSI_fLNS_15FloatRoundStyleE2EEESH_S1K_JEEENS4_5SM1004TMEM4LOAD26SM100_TMEM_LOAD_16dp128b8xES10_S19_NS4_17SM75_U32x4_LDSM_NENS4_14SM90_TMA_STOREES19_NS4_17SM90_U32x4_STSM_NENS4_39AutoVectorizingCopyWithAssumedAlignmentILi128EEEEEEvvEEEEvNT_6ParamsE --------------------------
	.section	.text._ZN7cutlass13device_kernelINS_4gemm6kernel13GemmUniversalIN4cute5tupleIJiiiiEEENS1_10collective13CollectiveMmaINS1_35MainloopSm100TmaUmmaWarpSpecializedILi12ELi2ELi4ENS5_IJNS4_1CILi8EEENSA_ILi1EEESC_EEEEENS5_IJNSA_ILi64EEESF_NSA_ILi32EEEEEENS_10tfloat32_tENS5_IJlSC_lEEESI_SJ_NS4_8TiledMMAINS4_8MMA_AtomIJNS4_17SM100_MMA_TF32_SSISI_SI_fLi64ELi64ELNS4_4UMMA5MajorE0ELSO_0ELNSN_7ScaleInE0ELSP_0EEEEEENS4_6LayoutINS5_IJSC_SC_SC_EEENS5_IJNSA_ILi0EEESU_SU_EEEEENS5_IJNS4_10UnderscoreESX_SX_EEEEENS4_13SM90_TMA_LOADENS4_14ComposedLayoutINS4_7SwizzleILi3ELi4ELi3EEENS4_18smem_ptr_flag_bitsILi32EEENSS_INS5_IJSB_SG_EEENS5_IJSG_SC_EEEEEEEvNS4_8identityENS4_23SM90_TMA_LOAD_MULTICASTES19_vS1A_EENS_8epilogue10collective18CollectiveEpilogueINS1D_23Sm100TmaWarpSpecializedILi3ELi2ELi16ELb1ELb0EEEJSH_NS5_IJNSS_ISF_SC_EENSS_ISG_SC_EEEEESI_SJ_SI_SJ_NS1D_6fusion15FusionCallbacksIS1H_NS1L_17LinearCombinationISI_fSI_fLNS_15FloatRoundStyleE2EEESH_S1K_JEEENS4_5SM1004TMEM4LOAD26SM100_TMEM_LOAD_16dp128b8xES10_S19_NS4_17SM75_U32x4_LDSM_NENS4_14SM90_TMA_STOREES19_NS4_17SM90_U32x4_STSM_NENS4_39AutoVectorizingCopyWithAssumedAlignmentILi128EEEEEEvvEEEEvNT_6ParamsE,"ax",@progbits
	.align	128
.text._ZN7cutlass13device_kernelINS_4gemm6kernel13GemmUniversalIN4cute5tupleIJiiiiEEENS1_10collective13CollectiveMmaINS1_35MainloopSm100TmaUmmaWarpSpecializedILi12ELi2ELi4ENS5_IJNS4_1CILi8EEENSA_ILi1EEESC_EEEEENS5_IJNSA_ILi64EEESF_NSA_ILi32EEEEEENS_10tfloat32_tENS5_IJlSC_lEEESI_SJ_NS4_8TiledMMAINS4_8MMA_AtomIJNS4_17SM100_MMA_TF32_SSISI_SI_fLi64ELi64ELNS4_4UMMA5MajorE0ELSO_0ELNSN_7ScaleInE0ELSP_0EEEEEENS4_6LayoutINS5_IJSC_SC_SC_EEENS5_IJNSA_ILi0EEESU_SU_EEEEENS5_IJNS4_10UnderscoreESX_SX_EEEEENS4_13SM90_TMA_LOADENS4_14ComposedLayoutINS4_7SwizzleILi3ELi4ELi3EEENS4_18smem_ptr_flag_bitsILi32EEENSS_INS5_IJSB_SG_EEENS5_IJSG_SC_EEEEEEEvNS4_8identityENS4_23SM90_TMA_LOAD_MULTICASTES19_vS1A_EENS_8epilogue10collective18CollectiveEpilogueINS1D_23Sm100TmaWarpSpecializedILi3ELi2ELi16ELb1ELb0EEEJSH_NS5_IJNSS_ISF_SC_EENSS_ISG_SC_EEEEESI_SJ_SI_SJ_NS1D_6fusion15FusionCallbacksIS1H_NS1L_17LinearCombinationISI_fSI_fLNS_15FloatRoundStyleE2EEESH_S1K_JEEENS4_5SM1004TMEM4LOAD26SM100_TMEM_LOAD_16dp128b8xES10_S19_NS4_17SM75_U32x4_LDSM_NENS4_14SM90_TMA_STOREES19_NS4_17SM90_U32x4_STSM_NENS4_39AutoVectorizingCopyWithAssumedAlignmentILi128EEEEEEvvEEEEvNT_6ParamsE:
        .type           _ZN7cutlass13device_kernelINS_4gemm6kernel13GemmUniversalIN4cute5tupleIJiiiiEEENS1_10collective13CollectiveMmaINS1_35MainloopSm100TmaUmmaWarpSpecializedILi12ELi2ELi4ENS5_IJNS4_1CILi8EEENSA_ILi1EEESC_EEEEENS5_IJNSA_ILi64EEESF_NSA_ILi32EEEEEENS_10tfloat32_tENS5_IJlSC_lEEESI_SJ_NS4_8TiledMMAINS4_8MMA_AtomIJNS4_17SM100_MMA_TF32_SSISI_SI_fLi64ELi64ELNS4_4UMMA5MajorE0ELSO_0ELNSN_7ScaleInE0ELSP_0EEEEEENS4_6LayoutINS5_IJSC_SC_SC_EEENS5_IJNSA_ILi0EEESU_SU_EEEEENS5_IJNS4_10UnderscoreESX_SX_EEEEENS4_13SM90_TMA_LOADENS4_14ComposedLayoutINS4_7SwizzleILi3ELi4ELi3EEENS4_18smem_ptr_flag_bitsILi32EEENSS_INS5_IJSB_SG_EEENS5_IJSG_SC_EEEEEEEvNS4_8identityENS4_23SM90_TMA_LOAD_MULTICASTES19_vS1A_EENS_8epilogue10collective18CollectiveEpilogueINS1D_23Sm100TmaWarpSpecializedILi3ELi2ELi16ELb1ELb0EEEJSH_NS5_IJNSS_ISF_SC_EENSS_ISG_SC_EEEEESI_SJ_SI_SJ_NS1D_6fusion15FusionCallbacksIS1H_NS1L_17LinearCombinationISI_fSI_fLNS_15FloatRoundStyleE2EEESH_S1K_JEEENS4_5SM1004TMEM4LOAD26SM100_TMEM_LOAD_16dp128b8xES10_S19_NS4_17SM75_U32x4_LDSM_NENS4_14SM90_TMA_STOREES19_NS4_17SM90_U32x4_STSM_NENS4_39AutoVectorizingCopyWithAssumedAlignmentILi128EEEEEEvvEEEEvNT_6ParamsE,@function
        .size           _ZN7cutlass13device_kernelINS_4gemm6kernel13GemmUniversalIN4cute5tupleIJiiiiEEENS1_10collective13CollectiveMmaINS1_35MainloopSm100TmaUmmaWarpSpecializedILi12ELi2ELi4ENS5_IJNS4_1CILi8EEENSA_ILi1EEESC_EEEEENS5_IJNSA_ILi64EEESF_NSA_ILi32EEEEEENS_10tfloat32_tENS5_IJlSC_lEEESI_SJ_NS4_8TiledMMAINS4_8MMA_AtomIJNS4_17SM100_MMA_TF32_SSISI_SI_fLi64ELi64ELNS4_4UMMA5MajorE0ELSO_0ELNSN_7ScaleInE0ELSP_0EEEEEENS4_6LayoutINS5_IJSC_SC_SC_EEENS5_IJNSA_ILi0EEESU_SU_EEEEENS5_IJNS4_10UnderscoreESX_SX_EEEEENS4_13SM90_TMA_LOADENS4_14ComposedLayoutINS4_7SwizzleILi3ELi4ELi3EEENS4_18smem_ptr_flag_bitsILi32EEENSS_INS5_IJSB_SG_EEENS5_IJSG_SC_EEEEEEEvNS4_8identityENS4_23SM90_TMA_LOAD_MULTICASTES19_vS1A_EENS_8epilogue10collective18CollectiveEpilogueINS1D_23Sm100TmaWarpSpecializedILi3ELi2ELi16ELb1ELb0EEEJSH_NS5_IJNSS_ISF_SC_EENSS_ISG_SC_EEEEESI_SJ_SI_SJ_NS1D_6fusion15FusionCallbacksIS1H_NS1L_17LinearCombinationISI_fSI_fLNS_15FloatRoundStyleE2EEESH_S1K_JEEENS4_5SM1004TMEM4LOAD26SM100_TMEM_LOAD_16dp128b8xES10_S19_NS4_17SM75_U32x4_LDSM_NENS4_14SM90_TMA_STOREES19_NS4_17SM90_U32x4_STSM_NENS4_39AutoVectorizingCopyWithAssumedAlignmentILi128EEEEEEvvEEEEvNT_6ParamsE,(.L_x_186 - _ZN7cutlass13device_kernelINS_4gemm6kernel13GemmUniversalIN4cute5tupleIJiiiiEEENS1_10collective13CollectiveMmaINS1_35MainloopSm100TmaUmmaWarpSpecializedILi12ELi2ELi4ENS5_IJNS4_1CILi8EEENSA_ILi1EEESC_EEEEENS5_IJNSA_ILi64EEESF_NSA_ILi32EEEEEENS_10tfloat32_tENS5_IJlSC_lEEESI_SJ_NS4_8TiledMMAINS4_8MMA_AtomIJNS4_17SM100_MMA_TF32_SSISI_SI_fLi64ELi64ELNS4_4UMMA5MajorE0ELSO_0ELNSN_7ScaleInE0ELSP_0EEEEEENS4_6LayoutINS5_IJSC_SC_SC_EEENS5_IJNSA_ILi0EEESU_SU_EEEEENS5_IJNS4_10UnderscoreESX_SX_EEEEENS4_13SM90_TMA_LOADENS4_14ComposedLayoutINS4_7SwizzleILi3ELi4ELi3EEENS4_18smem_ptr_flag_bitsILi32EEENSS_INS5_IJSB_SG_EEENS5_IJSG_SC_EEEEEEEvNS4_8identityENS4_23SM90_TMA_LOAD_MULTICASTES19_vS1A_EENS_8epilogue10collective18CollectiveEpilogueINS1D_23Sm100TmaWarpSpecializedILi3ELi2ELi16ELb1ELb0EEEJSH_NS5_IJNSS_ISF_SC_EENSS_ISG_SC_EEEEESI_SJ_SI_SJ_NS1D_6fusion15FusionCallbacksIS1H_NS1L_17LinearCombinationISI_fSI_fLNS_15FloatRoundStyleE2EEESH_S1K_JEEENS4_5SM1004TMEM4LOAD26SM100_TMEM_LOAD_16dp128b8xES10_S19_NS4_17SM75_U32x4_LDSM_NENS4_14SM90_TMA_STOREES19_NS4_17SM90_U32x4_STSM_NENS4_39AutoVectorizingCopyWithAssumedAlignmentILi128EEEEEEvvEEEEvNT_6ParamsE)
        .other          _ZN7cutlass13device_kernelINS_4gemm6kernel13GemmUniversalIN4cute5tupleIJiiiiEEENS1_10collective13CollectiveMmaINS1_35MainloopSm100TmaUmmaWarpSpecializedILi12ELi2ELi4ENS5_IJNS4_1CILi8EEENSA_ILi1EEESC_EEEEENS5_IJNSA_ILi64EEESF_NSA_ILi32EEEEEENS_10tfloat32_tENS5_IJlSC_lEEESI_SJ_NS4_8TiledMMAINS4_8MMA_AtomIJNS4_17SM100_MMA_TF32_SSISI_SI_fLi64ELi64ELNS4_4UMMA5MajorE0ELSO_0ELNSN_7ScaleInE0ELSP_0EEEEEENS4_6LayoutINS5_IJSC_SC_SC_EEENS5_IJNSA_ILi0EEESU_SU_EEEEENS5_IJNS4_10UnderscoreESX_SX_EEEEENS4_13SM90_TMA_LOADENS4_14ComposedLayoutINS4_7SwizzleILi3ELi4ELi3EEENS4_18smem_ptr_flag_bitsILi32EEENSS_INS5_IJSB_SG_EEENS5_IJSG_SC_EEEEEEEvNS4_8identityENS4_23SM90_TMA_LOAD_MULTICASTES19_vS1A_EENS_8epilogue10collective18CollectiveEpilogueINS1D_23Sm100TmaWarpSpecializedILi3ELi2ELi16ELb1ELb0EEEJSH_NS5_IJNSS_ISF_SC_EENSS_ISG_SC_EEEEESI_SJ_SI_SJ_NS1D_6fusion15FusionCallbacksIS1H_NS1L_17LinearCombinationISI_fSI_fLNS_15FloatRoundStyleE2EEESH_S1K_JEEENS4_5SM1004TMEM4LOAD26SM100_TMEM_LOAD_16dp128b8xES10_S19_NS4_17SM75_U32x4_LDSM_NENS4_14SM90_TMA_STOREES19_NS4_17SM90_U32x4_STSM_NENS4_39AutoVectorizingCopyWithAssumedAlignmentILi128EEEEEEvvEEEEvNT_6ParamsE,@"STO_CUDA_ENTRY STV_DEFAULT"
_ZN7cutlass13device_kernelINS_4gemm6kernel13GemmUniversalIN4cute5tupleIJiiiiEEENS1_10collective13CollectiveMmaINS1_35MainloopSm100TmaUmmaWarpSpecializedILi12ELi2ELi4ENS5_IJNS4_1CILi8EEENSA_ILi1EEESC_EEEEENS5_IJNSA_ILi64EEESF_NSA_ILi32EEEEEENS_10tfloat32_tENS5_IJlSC_lEEESI_SJ_NS4_8TiledMMAINS4_8MMA_AtomIJNS4_17SM100_MMA_TF32_SSISI_SI_fLi64ELi64ELNS4_4UMMA5MajorE0ELSO_0ELNSN_7ScaleInE0ELSP_0EEEEEENS4_6LayoutINS5_IJSC_SC_SC_EEENS5_IJNSA_ILi0EEESU_SU_EEEEENS5_IJNS4_10UnderscoreESX_SX_EEEEENS4_13SM90_TMA_LOADENS4_14ComposedLayoutINS4_7SwizzleILi3ELi4ELi3EEENS4_18smem_ptr_flag_bitsILi32EEENSS_INS5_IJSB_SG_EEENS5_IJSG_SC_EEEEEEEvNS4_8identityENS4_23SM90_TMA_LOAD_MULTICASTES19_vS1A_EENS_8epilogue10collective18CollectiveEpilogueINS1D_23Sm100TmaWarpSpecializedILi3ELi2ELi16ELb1ELb0EEEJSH_NS5_IJNSS_ISF_SC_EENSS_ISG_SC_EEEEESI_SJ_SI_SJ_NS1D_6fusion15FusionCallbacksIS1H_NS1L_17LinearCombinationISI_fSI_fLNS_15FloatRoundStyleE2EEESH_S1K_JEEENS4_5SM1004TMEM4LOAD26SM100_TMEM_LOAD_16dp128b8xES10_S19_NS4_17SM75_U32x4_LDSM_NENS4_14SM90_TMA_STOREES19_NS4_17SM90_U32x4_STSM_NENS4_39AutoVectorizingCopyWithAssumedAlignmentILi128EEEEEEvvEEEEvNT_6ParamsE:
[----:B------:R-:W1:Y:S01]  /*0000*/  LDC R1, c[0x0][0x37c] ;  /* 0x0000df00ff017b82 */ /* 0x000e620000000800 */
[----:B------:R-:W2:Y:S01]  /*0010*/  S2R R64, SR_TID.X ;  /* 0x0000000000407919 */ /* 0x000ea20000002100 */
[----:B------:R-:W3:Y:S01]  /*0020*/  LDCU.64 UR8, c[0x0][0x890] ;  /* 0x00011200ff0877ac */ /* 0x000ee20008000a00 */
[----:B------:R-:W-:Y:S02]  /*0030*/  PRMT R53, RZ, 0x7610, R53 ;  /* 0x00007610ff357816 */ /* 0x000fe40000000035 */
[----:B------:R-:W-:Y:S01]  /*0040*/  ELECT P3, URZ, PT ;  /* 0x0000000000ff782f */ /* 0x000fe20003860000 */
[----:B---3--:R-:W-:-:S04]  /*0050*/  UISETP.NE.U32.AND UP0, UPT, UR8, URZ, UPT ;  /* 0x000000ff0800728c */ /* 0x008fc8000bf05070 */
[----:B------:R-:W-:Y:S01]  /*0060*/  UISETP.NE.AND.EX UP0, UPT, UR9, URZ, UPT, UP0 ;  /* 0x000000ff0900728c */ /* 0x000fe2000bf05300 */
[----:B--2---:R-:W-:-:S05]  /*0070*/  SHF.R.U32.HI R54, RZ, 0x5, R64 ;  /* 0x00000005ff367819 */ /* 0x004fca0000011640 */
[----:B------:R-:W2:Y:S02]  /*0080*/  SHFL.IDX PT, R0, R54, RZ, 0x1f ;  /* 0x00001fff36007589 */ /* 0x000ea400000e0000 */
[----:B--2---:R-:W-:Y:S01]  /*0090*/  R2UR UR18, R0 ;  /* 0x00000000001272ca */ /* 0x004fe200000e0000 */
[----:B-1----:R-:W-:-:S14]  /*00a0*/  BRA.U UP0, `(.L_x_0) ;  /* 0x0000000100307547 */ /* 0x002fdc000b800000 */
[----:B------:R-:W1:Y:S02]  /*00b0*/  LDCU.64 UR4, c[0x0][0x888] ;  /* 0x00011100ff0477ac */ /* 0x000e640008000a00 */
[----:B-1----:R-:W-:-:S04]  /*00c0*/  UISETP.NE.U32.AND UP0, UPT, UR4, URZ, UPT ;  /* 0x000000ff0400728c */ /* 0x002fc8000bf05070 */
[----:B------:R-:W-:-:S09]  /*00d0*/  UISETP.NE.AND.EX UP0, UPT, UR5, URZ, UPT, UP0 ;  /* 0x000000ff0500728c */ /* 0x000fd2000bf05300 */
[----:B------:R-:W-:Y:S05]  /*00e0*/  BRA.U !UP0, `(.L_x_1) ;  /* 0x0000000108147547 */ /* 0x000fea000b800000 */
[----:B------:R-:W1:Y:S01]  /*00f0*/  LDC.64 R26, c[0x0][0x888] ;  /* 0x00022200ff1a7b82 */ /* 0x000e620000000a00 */
[----:B------:R-:W1:Y:S02]  /*0100*/  LDCU.64 UR4, c[0x0][0x358] ;  /* 0x00006b00ff0477ac */ /* 0x000e640008000a00 */
[----:B-1----:R1:W5:Y:S01]  /*0110*/  LDG.E R26, desc[UR4][R26.64] ;  /* 0x000000041a1a7981 */ /* 0x002362000c1e1900 */
[----:B------:R-:W-:Y:S01]  /*0120*/  HFMA2 R53, -RZ, RZ, 0, 5.9604644775390625e-08 ;  /* 0x00000001ff357431 */ /* 0x000fe200000001ff */
[----:B------:R-:W-:Y:S05]  /*0130*/  BRA `(.L_x_0) ;  /* 0x00000000000c7947 */ /* 0x000fea0003800000 */
.L_x_1:
[----:B------:R-:W1:Y:S01]  /*0140*/  LDCU UR4, c[0x0][0x880] ;  /* 0x00011000ff0477ac */ /* 0x000e620008000800 */
[----:B------:R-:W-:Y:S01]  /*0150*/  HFMA2 R53, -RZ, RZ, 0, 5.9604644775390625e-08 ;  /* 0x00000001ff357431 */ /* 0x000fe200000001ff */
[----:B-1----:R-:W-:-:S07]  /*0160*/  MOV R26, UR4 ;  /* 0x00000004001a7c02 */ /* 0x002fce0008000f00 */
.L_x_0:
[----:B------:R-:W2:Y:S02]  /*0170*/  LDCU.64 UR4, c[0x0][0x8b0] ;  /* 0x00011600ff0477ac */ /* 0x000ea40008000a00 */
[----:B--2---:R-:W-:-:S04]  /*0180*/  UISETP.NE.U32.AND UP0, UPT, UR4, URZ, UPT ;  /* 0x000000ff0400728c */ /* 0x004fc8000bf05070 */
[----:B------:R-:W-:-:S09]  /*0190*/  UISETP.NE.AND.EX UP0, UPT, UR5, URZ, UPT, UP0 ;  /* 0x000000ff0500728c */ /* 0x000fd2000bf05300 */
[----:B------:R-:W-:Y:S05]  /*01a0*/  BRA.U UP0, `(.L_x_2) ;  /* 0x0000000100287547 */ /* 0x000fea000b800000 */
[----:B------:R-:W2:Y:S02]  /*01b0*/  LDCU.64 UR4, c[0x0][0x8a8] ;  /* 0x00011500ff0477ac */ /* 0x000ea40008000a00 */
[----:B--2---:R-:W-:-:S04]  /*01c0*/  UISETP.NE.U32.AND UP0, UPT, UR4, URZ, UPT ;  /* 0x000000ff0400728c */ /* 0x004fc8000bf05070 */
[----:B------:R-:W-:-:S09]  /*01d0*/  UISETP.NE.AND.EX UP0, UPT, UR5, URZ, UPT, UP0 ;  /* 0x000000ff0500728c */ /* 0x000fd2000bf05300 */
[----:B------:R-:W-:Y:S05]  /*01e0*/  BRA.U !UP0, `(.L_x_3) ;  /* 0x0000000108107547 */ /* 0x000fea000b800000 */
[----:B------:R-:W2:Y:S01]  /*01f0*/  LDC.64 R24, c[0x0][0x8a8] ;  /* 0x00022a00ff187b82 */ /* 0x000ea20000000a00 */
[----:B------:R-:W2:Y:S02]  /*0200*/  LDCU.64 UR4, c[0x0][0x358] ;  /* 0x00006b00ff0477ac */ /* 0x000ea40008000a00 */
[----:B--2---:R2:W5:Y:S01]  /*0210*/  LDG.E R24, desc[UR4][R24.64] ;  /* 0x0000000418187981 */ /* 0x004562000c1e1900 */
[----:B------:R-:W-:Y:S05]  /*0220*/  BRA `(.L_x_2) ;  /* 0x0000000000087947 */ /* 0x000fea0003800000 */
.L_x_3:
[----:B------:R-:W2:Y:S02]  /*0230*/  LDCU UR4, c[0x0][0x8a0] ;  /* 0x00011400ff0477ac */ /* 0x000ea40008000800 */
[----:B--2---:R-:W-:Y:S02]  /*0240*/  MOV R24, UR4 ;  /* 0x0000000400187c02 */ /* 0x004fe40008000f00 */
.L_x_2:
[----:B------:R-:W-:Y:S01]  /*0250*/  IMAD.U32 R0, RZ, RZ, UR18 ;  /* 0x00000012ff007e24 */ /* 0x000fe2000f8e00ff */
[----:B------:R-:W-:Y:S04]  /*0260*/  BSSY.RECONVERGENT B0, `(.L_x_4) ;  /* 0x000000c000007945 */ /* 0x000fe80003800200 */
[C---:B------:R-:W-:Y:S02]  /*0270*/  ISETP.NE.OR P1, PT, R0.reuse, 0x1, !P3 ;  /* 0x000000010000780c */ /* 0x040fe40005f25670 */
[----:B------:R-:W-:-:S11]  /*0280*/  ISETP.NE.OR P0, PT, R0, 0x3, !P3 ;  /* 0x000000030000780c */ /* 0x000fd60005f05670 */
[----:B------:R-:W-:Y:S05]  /*0290*/  @P1 BRA `(.L_x_5) ;  /* 0x0000000000201947 */ /* 0x000fea0003800000 */
[----:B------:R-:W3:Y:S02]  /*02a0*/  LDCU.64 UR4, c[0x0][0x348] ;  /* 0x00006900ff0477ac */ /* 0x000ee40008000a00 */
[----:B---3--:R-:W-:Y:S02]  /*02b0*/  UIADD3 UR6, UP1, UPT, UR4, 0x80, URZ ;  /* 0x0000008004067890 */ /* 0x008fe4000ff3e0ff */
[----:B------:R-:W-:Y:S02]  /*02c0*/  UIADD3 UR4, UP0, UPT, UR4, 0x180, URZ ;  /* 0x0000018004047890 */ /* 0x000fe4000ff1e0ff */
[----:B------:R-:W-:Y:S02]  /*02d0*/  UIADD3.X UR7, UPT, UPT, URZ, UR5, URZ, UP1, !UPT ;  /* 0x00000005ff077290 */ /* 0x000fe40008ffe4ff */
[----:B------:R-:W-:-:S07]  /*02e0*/  UIADD3.X UR5, UPT, UPT, URZ, UR5, URZ, UP0, !UPT ;  /* 0x00000005ff057290 */ /* 0x000fce00087fe4ff */
[----:B------:R3:W-:Y:S02]  /*02f0*/  UTMACCTL.PF [UR6] ;  /* 0x00000000060079b9 */ /* 0x0007e40008040000 */
[----:B------:R3:W-:Y:S02]  /*0300*/  UTMACCTL.PF [UR4] ;  /* 0x00000000040079b9 */ /* 0x0007e40008040000 */
[----:B---3--:R-:W-:Y:S01]  /*0310*/  NOP ;  /* 0x0000000000007918 */ /* 0x008fe20000000000 */
.L_x_5:
[----:B------:R-:W-:Y:S05]  /*0320*/  BSYNC.RECONVERGENT B0 ;  /* 0x0000000000007941 */ /* 0x000fea0003800200 */
.L_x_4:
[----:B------:R-:W-:Y:S04]  /*0330*/  BSSY.RECONVERGENT B0, `(.L_x_6) ;  /* 0x000000a000007945 */ /* 0x000fe80003800200 */
        /* <DEDUP_REMOVED lines=9> */
.L_x_7:
[----:B------:R-:W-:Y:S05]  /*03d0*/  BSYNC.RECONVERGENT B0 ;  /* 0x0000000000007941 */ /* 0x000fea0003800200 */
.L_x_6:
[----:B------:R-:W3:Y:S01]  /*03e0*/  LDCU.64 UR4, c[0x0][0x888] ;  /* 0x00011100ff0477ac */ /* 0x000ee20008000a00 */
[----:B------:R-:W-:Y:S02]  /*03f0*/  UISETP.EQ.U32.AND UP2, UPT, UR8, URZ, UPT ;  /* 0x000000ff0800728c */ /* 0x000fe4000bf42070 */
[----:B------:R-:W-:Y:S02]  /*0400*/  UPLOP3.LUT UP3, UPT, UPT, UPT, UPT, 0x80, 0x8 ;  /* 0x000000000008789c */ /* 0x000fe40003f6f070 */
[----:B---3--:R-:W-:-:S04]  /*0410*/  UISETP.NE.U32.AND UP0, UPT, UR4, URZ, UPT ;  /* 0x000000ff0400728c */ /* 0x008fc8000bf05070 */
[----:B------:R-:W-:-:S04]  /*0420*/  UISETP.NE.AND.EX UP1, UPT, UR5, URZ, UPT, UP0 ;  /* 0x000000ff0500728c */ /* 0x000fc8000bf25300 */
[----:B------:R-:W-:-:S04]  /*0430*/  UISETP.EQ.OR.EX UP4, UPT, UR9, URZ, !UP1, UP2 ;  /* 0x000000ff0900728c */ /* 0x000fc8000cf82720 */
[----:B------:R-:W-:-:S06]  /*0440*/  UP2UR UR4, UPR, URZ, 0x10 ;  /* 0x00000010ff047883 */ /* 0x000fcc0008000000 */
[----:B------:R-:W-:Y:S01]  /*0450*/  MOV R57, UR4 ;  /* 0x0000000400397c02 */ /* 0x000fe20008000f00 */
[----:B------:R-:W-:Y:S06]  /*0460*/  BRA.U !UP4, `(.L_x_8) ;  /* 0x000000010c207547 */ /* 0x000fec000b800000 */
[----:B------:R-:W-:Y:S01]  /*0470*/  UISETP.NE.U32.AND UP2, UPT, UR8, URZ, UPT ;  /* 0x000000ff0800728c */ /* 0x000fe2000bf45070 */
[----:B-----5:R-:W-:Y:S01]  /*0480*/  FSETP.NEU.AND P0, PT, R26, RZ, PT ;  /* 0x000000ff1a00720b */ /* 0x020fe20003f0d000 */
[----:B------:R-:W-:Y:S02]  /*0490*/  USEL UR4, URZ, 0xffffffff, UP1 ;  /* 0xffffffffff047887 */ /* 0x000fe40008800000 */
[----:B------:R-:W-:-:S10]  /*04a0*/  UISETP.NE.AND.EX UP2, UPT, UR9, URZ, UPT, UP2 ;  /* 0x000000ff0900728c */ /* 0x000fd4000bf45320 */
[----:B------:R-:W-:Y:S01]  /*04b0*/  VOTEU.ANY UP0, P0 ;  /* 0x0000000000ff7886 */ /* 0x000fe20000000100 */
[----:B------:R-:W-:-:S04]  /*04c0*/  @!UP2 USEL UR4, URZ, 0xffffffff, UP0 ;  /* 0xffffffffff04a887 */ /* 0x000fc80008000000 */
[----:B------:R-:W-:-:S04]  /*04d0*/  ULOP3.LUT UR4, UR4, 0x1, URZ, 0xc0, !UPT ;  /* 0x0000000104047892 */ /* 0x000fc8000f8ec0ff */
[----:B------:R-:W-:-:S11]  /*04e0*/  UISETP.NE.U32.AND UP3, UPT, UR4, 0x1, UPT ;  /* 0x000000010400788c */ /* 0x000fd6000bf65070 */
.L_x_8:
[----:B------:R-:W3:Y:S02]  /*04f0*/  SHFL.IDX PT, R2, R54, RZ, 0x1f ;  /* 0x00001fff36027589 */ /* 0x000ee400000e0000 */
[----:B---3--:R-:W-:-:S13]  /*0500*/  ISETP.NE.AND P0, PT, R2, RZ, PT ;  /* 0x000000ff0200720c */ /* 0x008fda0003f05270 */
[----:B------:R-:W-:Y:S05]  /*0510*/  @P0 BRA `(.L_x_9) ;  /* 0x0000000000a40947 */ /* 0x000fea0003800000 */
[----:B------:R-:W-:Y:S01]  /*0520*/  ELECT P0, URZ, PT ;  /* 0x0000000000ff782f */ /* 0x000fe20003800000 */
[----:B------:R-:W-:-:S12]  /*0530*/  BSSY.RECONVERGENT B0, `(.L_x_9) ;  /* 0x0000027000007945 */ /* 0x000fd80003800200 */
[----:B------:R-:W-:Y:S05]  /*0540*/  @!P0 BRA `(.L_x_10) ;  /* 0x0000000000948947 */ /* 0x000fea0003800000 */
[----:B------:R-:W3:Y:S01]  /*0550*/  S2UR UR4, SR_CgaCtaId ;  /* 0x00000000000479c3 */ /* 0x000ee20000008800 */
[----:B------:R-:W-:Y:S01]  /*0560*/  UMOV UR5, 0x400 ;  /* 0x0000040000057882 */ /* 0x000fe20000000000 */
[----:B------:R-:W-:Y:S01]  /*0570*/  UMOV UR8, 0x1 ;  /* 0x0000000100087882 */ /* 0x000fe20000000000 */
[----:B------:R-:W-:Y:S01]  /*0580*/  UMOV UR6, 0x8 ;  /* 0x0000000800067882 */ /* 0x000fe20000000000 */
[----:B------:R-:W-:-:S04]  /*0590*/  UIADD3 UR8, UPT, UPT, -UR8, 0x100000, URZ ;  /* 0x0010000008087890 */ /* 0x000fc8000fffe1ff */
[----:B------:R-:W-:Y:S02]  /*05a0*/  USHF.L.U32 UR9, UR8, 0xb, URZ ;  /* 0x0000000b08097899 */ /* 0x000fe400080006ff */
[----:B------:R-:W-:Y:S02]  /*05b0*/  USHF.L.U32 UR8, UR8, 0x1, URZ ;  /* 0x0000000108087899 */ /* 0x000fe400080006ff */
[----:B------:R-:W-:-:S04]  /*05c0*/  UIADD3 UR6, UPT, UPT, -UR6, 0x100000, URZ ;  /* 0x0010000006067890 */ /* 0x000fc8000fffe1ff */
[----:B------:R-:W-:Y:S02]  /*05d0*/  USHF.L.U32 UR7, UR6, 0xb, URZ ;  /* 0x0000000b06077899 */ /* 0x000fe400080006ff */
[----:B------:R-:W-:Y:S02]  /*05e0*/  USHF.L.U32 UR6, UR6, 0x1, URZ ;  /* 0x0000000106067899 */ /* 0x000fe400080006ff */
[----:B---3--:R-:W-:Y:S01]  /*05f0*/  ULEA UR4, UR4, UR5, 0x18 ;  /* 0x0000000504047291 */ /* 0x008fe2000f8ec0ff */
[----:B------:R-:W3:Y:S11]  /*0600*/  FENCE.VIEW.ASYNC.S ;  /* 0x00000000000073c6 */ /* 0x000ef60000000000 */
[----:B---3--:R3:W4:Y:S01]  /*0610*/  SYNCS.EXCH.64 URZ, [UR4], UR8 ;  /* 0x0000000804ff75b2 */ /* 0x0087220008000100 */
[----:B------:R3:W1:Y:S01]  /*0620*/  SYNCS.EXCH.64 URZ, [UR4+0x60], UR6 ;  /* 0x0000600604ff75b2 */ /* 0x0006620008000100 */
        /* <DEDUP_REMOVED lines=21> */
[----:B------:R3:W1:Y:S02]  /*0780*/  SYNCS.EXCH.64 URZ, [UR4+0xb8], UR6 ;  /* 0x0000b80604ff75b2 */ /* 0x0006640008000100 */
[----:B---34-:R-:W-:Y:S01]  /*0790*/  NOP ;  /* 0x0000000000007918 */ /* 0x018fe20000000000 */
.L_x_10:
[----:B------:R-:W-:Y:S05]  /*07a0*/  BSYNC.RECONVERGENT B0 ;  /* 0x0000000000007941 */ /* 0x000fea0003800200 */
.L_x_9:
[----:B------:R-:W3:Y:S01]  /*07b0*/  SHFL.IDX PT, R2, R54, RZ, 0x1f ;  /* 0x00001fff36027589 */ /* 0x000ee200000e0000 */
[----:B------:R-:W-:Y:S01]  /*07c0*/  NOP ;  /* 0x0000000000007918 */ /* 0x000fe20000000000 */
[----:B---3--:R-:W-:-:S13]  /*07d0*/  ISETP.NE.AND P0, PT, R2, 0x1, PT ;  /* 0x000000010200780c */ /* 0x008fda0003f05270 */
[----:B------:R-:W-:Y:S05]  /*07e0*/  @P0 BRA `(.L_x_11) ;  /* 0x0000000000500947 */ /* 0x000fea0003800000 */
        /* <DEDUP_REMOVED lines=9> */
[----:B------:R-:W-:Y:S01]  /*0880*/  USHF.L.U32 UR6, UR6, 0x1, URZ ;  /* 0x0000000106067899 */ /* 0x000fe200080006ff */
[----:B------:R-:W-:Y:S01]  /*0890*/  ELECT P0, URZ, PT ;  /* 0x0000000000ff782f */ /* 0x000fe20003800000 */
[----:B---3--:R-:W-:Y:S01]  /*08a0*/  ULEA UR4, UR4, UR5, 0x18 ;  /* 0x0000000504047291 */ /* 0x008fe2000f8ec0ff */
[----:B------:R-:W3:Y:S11]  /*08b0*/  FENCE.VIEW.ASYNC.S ;  /* 0x00000000000073c6 */ /* 0x000ef60000000000 */
[----:B---3--:R3:W4:Y:S01]  /*08c0*/  SYNCS.EXCH.64 URZ, [UR4+0xc0], UR8 ;  /* 0x0000c00804ff75b2 */ /* 0x0087220008000100 */
[----:B------:R3:W1:Y:S01]  /*08d0*/  SYNCS.EXCH.64 URZ, [UR4+0xd8], UR6 ;  /* 0x0000d80604ff75b2 */ /* 0x0006620008000100 */
[----:B------:R3:W1:Y:S01]  /*08e0*/  SYNCS.EXCH.64 URZ, [UR4+0xc8], UR8 ;  /* 0x0000c80804ff75b2 */ /* 0x0006620008000100 */
[----:B------:R3:W1:Y:S01]  /*08f0*/  SYNCS.EXCH.64 URZ, [UR4+0xe0], UR6 ;  /* 0x0000e00604ff75b2 */ /* 0x0006620008000100 */
[----:B------:R3:W1:Y:S01]  /*0900*/  SYNCS.EXCH.64 URZ, [UR4+0xd0], UR8 ;  /* 0x0000d00804ff75b2 */ /* 0x0006620008000100 */
[----:B------:R3:W1:Y:S01]  /*0910*/  SYNCS.EXCH.64 URZ, [UR4+0xe8], UR6 ;  /* 0x0000e80604ff75b2 */ /* 0x0006620008000100 */
[----:B------:R-:W-:Y:S01]  /*0920*/  NOP ;  /* 0x0000000000007918 */ /* 0x000fe20000000000 */
.L_x_11:
[----:B------:R-:W2:Y:S01]  /*0930*/  SHFL.IDX PT, R2, R54, RZ, 0x1f ;  /* 0x00001fff36027589 */ /* 0x000ea200000e0000 */
[----:B------:R-:W-:Y:S01]  /*0940*/  NOP ;  /* 0x0000000000007918 */ /* 0x000fe20000000000 */
[----:B--2---:R-:W-:-:S13]  /*0950*/  ISETP.NE.AND P0, PT, R2, 0x3, PT ;  /* 0x000000030200780c */ /* 0x004fda0003f05270 */
[----:B------:R-:W-:Y:S05]  /*0960*/  @P0 BRA `(.L_x_12) ;  /* 0x0000000000300947 */ /* 0x000fea0003800000 */
[----:B---3--:R-:W2:Y:S01]  /*0970*/  S2UR UR4, SR_CgaCtaId ;  /* 0x00000000000479c3 */ /* 0x008ea20000008800 */
[----:B------:R-:W-:Y:S01]  /*0980*/  UMOV UR6, 0x400 ;  /* 0x0000040000067882 */ /* 0x000fe20000000000 */
[----:B------:R-:W-:Y:S01]  /*0990*/  UMOV UR5, 0x20 ;  /* 0x0000002000057882 */ /* 0x000fe20000000000 */
[----:B------:R-:W-:Y:S01]  /*09a0*/  ELECT P0, URZ, PT ;  /* 0x0000000000ff782f */ /* 0x000fe20003800000 */
[----:B--2---:R-:W-:Y:S02]  /*09b0*/  ULEA UR6, UR4, UR6, 0x18 ;  /* 0x0000000604067291 */ /* 0x004fe4000f8ec0ff */
[----:B------:R-:W-:-:S04]  /*09c0*/  UIADD3 UR4, UPT, UPT, -UR5, 0x100000, URZ ;  /* 0x0010000005047890 */ /* 0x000fc8000fffe1ff */
[----:B------:R-:W-:Y:S02]  /*09d0*/  USHF.L.U32 UR5, UR4, 0xb, URZ ;  /* 0x0000000b04057899 */ /* 0x000fe400080006ff */
[----:B------:R-:W-:Y:S01]  /*09e0*/  USHF.L.U32 UR4, UR4, 0x1, URZ ;  /* 0x0000000104047899 */ /* 0x000fe200080006ff */
[----:B------:R-:W2:Y:S11]  /*09f0*/  FENCE.VIEW.ASYNC.S ;  /* 0x00000000000073c6 */ /* 0x000eb60000000000 */
[----:B--2---:R2:W3:Y:S01]  /*0a00*/  SYNCS.EXCH.64 URZ, [UR6+0xf0], UR4 ;  /* 0x0000f00406ff75b2 */ /* 0x0044e20008000100 */
[----:B------:R2:W1:Y:S01]  /*0a10*/  SYNCS.EXCH.64 URZ, [UR6+0xf8], UR4 ;  /* 0x0000f80406ff75b2 */ /* 0x0004620008000100 */
[----:B------:R-:W-:Y:S01]  /*0a20*/  NOP ;  /* 0x0000000000007918 */ /* 0x000fe20000000000 */
.L_x_12:
[----:B------:R-:W4:Y:S01]  /*0a30*/  SHFL.IDX PT, R2, R54, RZ, 0x1f ;  /* 0x00001fff36027589 */ /* 0x000f2200000e0000 */
[----:B------:R-:W-:Y:S01]  /*0a40*/  NOP ;  /* 0x0000000000007918 */ /* 0x000fe20000000000 */
[----:B----4-:R-:W-:-:S13]  /*0a50*/  ISETP.NE.AND P0, PT, R2, 0x4, PT ;  /* 0x000000040200780c */ /* 0x010fda0003f05270 */
[----:B------:R-:W-:Y:S05]  /*0a60*/  @P0 BRA `(.L_x_13) ;  /* 0x00000000004c0947 */ /* 0x000fea0003800000 */
[----:B--23--:R-:W2:Y:S01]  /*0a70*/  S2UR UR6, SR_CgaCtaId ;  /* 0x00000000000679c3 */ /* 0x00cea20000008800 */
[----:B------:R-:W-:Y:S01]  /*0a80*/  UMOV UR4, 0x720 ;  /* 0x0000072000047882 */ /* 0x000fe20000000000 */
[----:B------:R-:W-:Y:S01]  /*0a90*/  UMOV UR5, 0x400 ;  /* 0x0000040000057882 */ /* 0x000fe20000000000 */
[----:B------:R-:W-:Y:S01]  /*0aa0*/  USEL UR4, UR4, 0x620, UP3 ;  /* 0x0000062004047887 */ /* 0x000fe20009800000 */
[----:B------:R-:W-:Y:S01]  /*0ab0*/  UMOV UR8, 0x1 ;  /* 0x0000000100087882 */ /* 0x000fe20000000000 */
[----:B------:R-:W-:Y:S01]  /*0ac0*/  ELECT P0, URZ, PT ;  /* 0x0000000000ff782f */ /* 0x000fe20003800000 */
[----:B------:R-:W-:-:S04]  /*0ad0*/  UIADD3 UR8, UPT, UPT, -UR8, 0x100000, URZ ;  /* 0x0010000008087890 */ /* 0x000fc8000fffe1ff */
[----:B------:R-:W-:Y:S02]  /*0ae0*/  USHF.L.U32 UR9, UR8, 0xb, URZ ;  /* 0x0000000b08097899 */ /* 0x000fe400080006ff */
[----:B------:R-:W-:Y:S02]  /*0af0*/  USHF.L.U32 UR8, UR8, 0x1, URZ ;  /* 0x0000000108087899 */ /* 0x000fe400080006ff */
[----:B--2---:R-:W-:Y:S02]  /*0b00*/  ULEA UR6, UR6, UR5, 0x18 ;  /* 0x0000000506067291 */ /* 0x004fe4000f8ec0ff */
[----:B------:R-:W-:-:S04]  /*0b10*/  UIADD3 UR4, UPT, UPT, -UR4, 0x100000, URZ ;  /* 0x0010000004047890 */ /* 0x000fc8000fffe1ff */
[----:B------:R-:W-:Y:S02]  /*0b20*/  USHF.L.U32 UR5, UR4, 0xb, URZ ;  /* 0x0000000b04057899 */ /* 0x000fe400080006ff */
[----:B------:R-:W-:Y:S01]  /*0b30*/  USHF.L.U32 UR4, UR4, 0x1, URZ ;  /* 0x0000000104047899 */ /* 0x000fe200080006ff */
[----:B------:R-:W2:Y:S03]  /*0b40*/  FENCE.VIEW.ASYNC.S ;  /* 0x00000000000073c6 */ /* 0x000ea60000000000 */
[----:B--2---:R4:W2:Y:S08]  /*0b50*/  SYNCS.EXCH.64 URZ, [UR6+0x100], UR8 ;  /* 0x0001000806ff75b2 */ /* 0x0048b00008000100 */
[----:B------:R4:W3:Y:S01]  /*0b60*/  SYNCS.EXCH.64 URZ, [UR6+0x110], UR4 ;  /* 0x0001100406ff75b2 */ /* 0x0008e20008000100 */
[----:B------:R4:W1:Y:S01]  /*0b70*/  SYNCS.EXCH.64 URZ, [UR6+0x108], UR8 ;  /* 0x0001080806ff75b2 */ /* 0x0008620008000100 */
[----:B------:R4:W1:Y:S02]  /*0b80*/  SYNCS.EXCH.64 URZ, [UR6+0x118], UR4 ;  /* 0x0001180406ff75b2 */ /* 0x0008640008000100 */
[----:B----4-:R-:W-:Y:S01]  /*0b90*/  NOP ;  /* 0x0000000000007918 */ /* 0x010fe20000000000 */
.L_x_13:
[----:B------:R-:W4:Y:S01]  /*0ba0*/  SHFL.IDX PT, R2, R54, RZ, 0x1f ;  /* 0x00001fff36027589 */ /* 0x000f2200000e0000 */
[----:B------:R-:W-:Y:S01]  /*0bb0*/  NOP ;  /* 0x0000000000007918 */ /* 0x000fe20000000000 */
[----:B----4-:R-:W-:-:S13]  /*0bc0*/  ISETP.NE.AND P0, PT, R2, 0x5, PT ;  /* 0x000000050200780c */ /* 0x010fda0003f05270 */
[----:B------:R-:W-:Y:S05]  /*0bd0*/  @P0 BRA `(.L_x_14) ;  /* 0x0000000000580947 */ /* 0x000fea0003800000 */
[----:B--23--:R-:W2:Y:S01]  /*0be0*/  S2UR UR4, SR_CgaCtaId ;  /* 0x00000000000479c3 */ /* 0x00cea20000008800 */
        /* <DEDUP_REMOVED lines=10> */
[----:B--2---:R-:W-:Y:S01]  /*0c90*/  ULEA UR4, UR4, UR5, 0x18 ;  /* 0x0000000504047291 */ /* 0x004fe2000f8ec0ff */
[----:B------:R-:W2:Y:S11]  /*0ca0*/  FENCE.VIEW.ASYNC.S ;  /* 0x00000000000073c6 */ /* 0x000eb60000000000 */
[----:B--2---:R4:W2:Y:S01]  /*0cb0*/  SYNCS.EXCH.64 URZ, [UR4+0x120], UR8 ;  /* 0x0001200804ff75b2 */ /* 0x0048a20008000100 */
[----:B------:R4:W3:Y:S01]  /*0cc0*/  SYNCS.EXCH.64 URZ, [UR4+0x140], UR6 ;  /* 0x0001400604ff75b2 */ /* 0x0008e20008000100 */
[----:B------:R4:W1:Y:S01]  /*0cd0*/  SYNCS.EXCH.64 URZ, [UR4+0x128], UR8 ;  /* 0x0001280804ff75b2 */ /* 0x0008620008000100 */
[----:B------:R4:W1:Y:S01]  /*0ce0*/  SYNCS.EXCH.64 URZ, [UR4+0x148], UR6 ;  /* 0x0001480604ff75b2 */ /* 0x0008620008000100 */
[----:B------:R4:W1:Y:S01]  /*0cf0*/  SYNCS.EXCH.64 URZ, [UR4+0x130], UR8 ;  /* 0x0001300804ff75b2 */ /* 0x0008620008000100 */
[----:B------:R4:W1:Y:S01]  /*0d00*/  SYNCS.EXCH.64 URZ, [UR4+0x150], UR6 ;  /* 0x0001500604ff75b2 */ /* 0x0008620008000100 */
[----:B------:R4:W1:Y:S01]  /*0d10*/  SYNCS.EXCH.64 URZ, [UR4+0x138], UR8 ;  /* 0x0001380804ff75b2 */ /* 0x0008620008000100 */
[----:B------:R4:W1:Y:S02]  /*0d20*/  SYNCS.EXCH.64 URZ, [UR4+0x158], UR6 ;  /* 0x0001580604ff75b2 */ /* 0x0008640008000100 */
[----:B----4-:R-:W-:Y:S01]  /*0d30*/  NOP ;  /* 0x0000000000007918 */ /* 0x010fe20000000000 */
.L_x_14:
[----:B------:R-:W4:Y:S01]  /*0d40*/  SHFL.IDX PT, R2, R54, RZ, 0x1f ;  /* 0x00001fff36027589 */ /* 0x000f2200000e0000 */
[----:B------:R-:W1:Y:S01]  /*0d50*/  S2UR UR54, SR_CgaCtaId ;  /* 0x00000000003679c3 */ /* 0x000e620000008800 */
[----:B------:R-:W-:Y:S01]  /*0d60*/  NOP ;  /* 0x0000000000007918 */ /* 0x000fe20000000000 */
[----:B----4-:R-:W-:-:S13]  /*0d70*/  ISETP.NE.AND P0, PT, R2, 0x3, PT ;  /* 0x000000030200780c */ /* 0x010fda0003f05270 */
[----:B-1----:R-:W-:Y:S05]  /*0d80*/  @P0 BRA `(.L_x_15) ;  /* 0x0000000000340947 */ /* 0x002fea0003800000 */
[----:B--23--:R-:W-:Y:S01]  /*0d90*/  UMOV UR4, 0x400 ;  /* 0x0000040000047882 */ /* 0x00cfe20000000000 */
[----:B------:R-:W-:Y:S01]  /*0da0*/  UMOV UR6, 0x20 ;  /* 0x0000002000067882 */ /* 0x000fe20000000000 */
[----:B------:R-:W-:Y:S02]  /*0db0*/  ULEA UR4, UR54, UR4, 0x18 ;  /* 0x0000000436047291 */ /* 0x000fe4000f8ec0ff */
[----:B------:R-:W-:-:S04]  /*0dc0*/  UIADD3 UR6, UPT, UPT, -UR6, 0x100000, URZ ;  /* 0x0010000006067890 */ /* 0x000fc8000fffe1ff */
[----:B------:R-:W-:Y:S02]  /*0dd0*/  USHF.L.U32 UR7, UR6, 0xb, URZ ;  /* 0x0000000b06077899 */ /* 0x000fe400080006ff */
[----:B------:R-:W-:Y:S01]  /*0de0*/  USHF.L.U32 UR6, UR6, 0x1, URZ ;  /* 0x0000000106067899 */ /* 0x000fe200080006ff */
[----:B------:R-:W-:Y:S01]  /*0df0*/  ELECT P0, URZ, PT ;  /* 0x0000000000ff782f */ /* 0x000fe20003800000 */
[----:B------:R-:W1:Y:S10]  /*0e00*/  FENCE.VIEW.ASYNC.S ;  /* 0x00000000000073c6 */ /* 0x000e740000000000 */
[----:B-1----:R1:W4:Y:S01]  /*0e10*/  SYNCS.EXCH.64 URZ, [UR4+0x160], UR6 ;  /* 0x0001600604ff75b2 */ /* 0x0023220008000100 */
[----:B------:R1:W2:Y:S01]  /*0e20*/  SYNCS.EXCH.64 URZ, [UR4+0x170], UR6 ;  /* 0x0001700604ff75b2 */ /* 0x0002a20008000100 */
[----:B------:R1:W3:Y:S01]  /*0e30*/  SYNCS.EXCH.64 URZ, [UR4+0x168], UR6 ;  /* 0x0001680604ff75b2 */ /* 0x0002e20008000100 */
[----:B------:R1:W1:Y:S01]  /*0e40*/  SYNCS.EXCH.64 URZ, [UR4+0x178], UR6 ;  /* 0x0001780604ff75b2 */ /* 0x0002620008000100 */
[----:B------:R-:W-:Y:S01]  /*0e50*/  NOP ;  /* 0x0000000000007918 */ /* 0x000fe20000000000 */
.L_x_15:
[----:B-123--:R-:W1:Y:S01]  /*0e60*/  LDCU UR4, c[0x0][0x36c] ;  /* 0x00006d80ff0477ac */ /* 0x00ee620008000800 */
[----:B------:R-:W-:Y:S01]  /*0e70*/  ISETP.NE.OR P3, PT, R0, 0x2, !P3 ;  /* 0x000000020000780c */ /* 0x000fe20005f65670 */
[----:B------:R-:W-:Y:S01]  /*0e80*/  NOP ;  /* 0x0000000000007918 */ /* 0x000fe20000000000 */
[----:B------:R-:W-:Y:S01]  /*0e90*/  LOP3.LUT R0, R64, 0x1f, RZ, 0xc0, !PT ;  /* 0x0000001f40007812 */ /* 0x000fe200078ec0ff */
[----:B------:R-:W-:Y:S02]  /*0ea0*/  UISETP.NE.AND UP4, UPT, UR18, 0x2, UPT ;  /* 0x000000021200788c */ /* 0x000fe4000bf85270 */
[----:B------:R-:W-:Y:S02]  /*0eb0*/  UISETP.NE.AND UP5, UPT, UR18, URZ, UPT ;  /* 0x000000ff1200728c */ /* 0x000fe4000bfa5270 */
[----:B-1----:R-:W-:-:S09]  /*0ec0*/  UISETP.EQ.U32.AND UP6, UPT, UR4, 0x1, UPT ;  /* 0x000000010400788c */ /* 0x002fd2000bfc2070 */
[----:B------:R-:W-:Y:S05]  /*0ed0*/  BRA.U !UP6, `(.L_x_16) ;  /* 0x000000010e087547 */ /* 0x000fea000b800000 */
[----:B----4-:R-:W-:Y:S01]  /*0ee0*/  UCGABAR_ARV ;  /* 0x00000000000079c7 */ /* 0x010fe20008000000 */
[----:B------:R-:W-:Y:S05]  /*0ef0*/  BRA `(.L_x_17) ;  /* 0x0000000000047947 */ /* 0x000fea0003800000 */
.L_x_16:
[----:B----4-:R-:W-:Y:S01]  /*0f00*/  NOP ;  /* 0x0000000000007918 */ /* 0x010fe20000000000 */
.L_x_17:
[----:B------:R-:W1:Y:S01]  /*0f10*/  S2UR UR26, SR_CTAID.X ;  /* 0x00000000001a79c3 */ /* 0x000e620000002500 */
[----:B------:R-:W-:-:S05]  /*0f20*/  CS2R.32 R56, SR_CgaSize ;  /* 0x0000000000387805 */ /* 0x000fca0000008a00 */
[----:B------:R-:W-:-:S05]  /*0f30*/  IMAD R56, R56, -0xa0, RZ ;  /* 0xffffff6038387824 */ /* 0x000fca00078e02ff */
[----:B------:R-:W-:-:S14]  /*0f40*/  R2UR UR5, R56 ;  /* 0x00000000380572ca */ /* 0x000fdc00000e0000 */
[----:B------:R-:W2:Y:S01]  /*0f50*/  LDCU UR5, c[0x0][UR5+0x2b0] ;  /* 0x00005600050577ac */ /* 0x000ea20008000800 */
[----:B------:R-:W-:-:S05]  /*0f60*/  CS2R.32 R56, SR_CgaSize ;  /* 0x0000000000387805 */ /* 0x000fca0000008a00 */
[----:B------:R-:W-:-:S05]  /*0f70*/  IMAD R56, R56, -0xa0, RZ ;  /* 0xffffff6038387824 */ /* 0x000fca00078e02ff */
[----:B------:R-:W-:-:S14]  /*0f80*/  R2UR UR4, R56 ;  /* 0x00000000380472ca */ /* 0x000fdc00000e0000 */
[----:B------:R-:W3:Y:S01]  /*0f90*/  LDCU UR4, c[0x0][UR4+0x2b4] ;  /* 0x00005680040477ac */ /* 0x000ee20008000800 */
[----:B------:R-:W4:Y:S01]  /*0fa0*/  S2UR UR30, SR_CTAID.Y ;  /* 0x00000000001e79c3 */ /* 0x000f220000002600 */
[----:B------:R-:W-:-:S05]  /*0fb0*/  CS2R.32 R56, SR_CgaSize ;  /* 0x0000000000387805 */ /* 0x000fca0000008a00 */
[----:B------:R-:W-:-:S05]  /*0fc0*/  IMAD R56, R56, -0xa0, RZ ;  /* 0xffffff6038387824 */ /* 0x000fca00078e02ff */
[----:B------:R-:W-:-:S14]  /*0fd0*/  R2UR UR6, R56 ;  /* 0x00000000380672ca */ /* 0x000fdc00000e0000 */
[----:B------:R-:W3:Y:S01]  /*0fe0*/  LDCU UR6, c[0x0][UR6+0x2a0] ;  /* 0x00005400060677ac */ /* 0x000ee20008000800 */
[----:B------:R-:W-:-:S05]  /*0ff0*/  CS2R.32 R56, SR_CgaSize ;  /* 0x0000000000387805 */ /* 0x000fca0000008a00 */
[----:B------:R-:W-:-:S05]  /*1000*/  IMAD R56, R56, -0xa0, RZ ;  /* 0xffffff6038387824 */ /* 0x000fca00078e02ff */
[----:B------:R-:W-:-:S14]  /*1010*/  R2UR UR7, R56 ;  /* 0x00000000380772ca */ /* 0x000fdc00000e0000 */
[----:B------:R-:W3:Y:S01]  /*1020*/  LDCU UR7, c[0x0][UR7+0x2a4] ;  /* 0x00005480070777ac */ /* 0x000ee20008000800 */
[----:B------:R-:W-:Y:S01]  /*1030*/  USHF.L.U32 UR24, UR54, 0x8, URZ ;  /* 0x0000000836187899 */ /* 0x000fe200080006ff */
[----:B------:R-:W3:Y:S01]  /*1040*/  LDCU UR19, c[0x0][0xb24] ;  /* 0x00016480ff1377ac */ /* 0x000ee20008000800 */
[----:B------:R-:W3:Y:S01]  /*1050*/  LDCU UR42, c[0x0][0xb24] ;  /* 0x00016480ff2a77ac */ /* 0x000ee20008000800 */
[----:B-1----:R-:W-:Y:S01]  /*1060*/  I2FP.F32.U32 R3, UR26 ;  /* 0x0000001a00037c45 */ /* 0x002fe20008201000 */
[----:B------:R-:W1:Y:S04]  /*1070*/  LDCU UR22, c[0x0][0xb30] ;  /* 0x00016600ff1677ac */ /* 0x000e680008000800 */
[----:B--2---:R-:W-:Y:S01]  /*1080*/  FMUL R3, R3, UR5 ;  /* 0x0000000503037c20 */ /* 0x004fe20008400000 */
[----:B------:R-:W-:Y:S01]  /*1090*/  ULOP3.LUT UR24, UR24, 0x700, URZ, 0xc0, !UPT ;  /* 0x0000070018187892 */ /* 0x000fe2000f8ec0ff */
[----:B----4-:R-:W-:-:S04]  /*10a0*/  I2FP.F32.U32 R2, UR30 ;  /* 0x0000001e00027c45 */ /* 0x010fc80008201000 */
[----:B------:R-:W2:Y:S01]  /*10b0*/  F2I.U32.TRUNC.NTZ R3, R3 ;  /* 0x0000000300037305 */ /* 0x000ea2000020f000 */
[----:B---3--:R-:W-:-:S07]  /*10c0*/  FMUL R2, R2, UR4 ;  /* 0x0000000402027c20 */ /* 0x008fce0008400000 */
[----:B------:R-:W3:Y:S01]  /*10d0*/  F2I.U32.TRUNC.NTZ R2, R2 ;  /* 0x0000000200027305 */ /* 0x000ee2000020f000 */
[----:B--2---:R-:W-:Y:S02]  /*10e0*/  R2UR UR5, R3 ;  /* 0x00000000030572ca */ /* 0x004fe400000e0000 */
[----:B---3--:R-:W-:Y:S02]  /*10f0*/  R2UR UR4, R2 ;  /* 0x00000000020472ca */ /* 0x008fe400000e0000 */
[----:B------:R-:W-:-:S09]  /*1100*/  PRMT R2, RZ, 0x7610, R2 ;  /* 0x00007610ff027816 */ /* 0x000fd20000000002 */
[----:B------:R-:W-:-:S04]  /*1110*/  UIADD3 UR5, UPT, UPT, -UR5, URZ, URZ ;  /* 0x000000ff05057290 */ /* 0x000fc8000fffe1ff */
[----:B------:R-:W-:Y:S02]  /*1120*/  UIMAD UR5, UR6, UR5, UR26 ;  /* 0x00000005060572a4 */ /* 0x000fe4000f8e021a */
[----:B------:R-:W-:-:S04]  /*1130*/  UIADD3 UR4, UPT, UPT, -UR4, URZ, URZ ;  /* 0x000000ff04047290 */ /* 0x000fc8000fffe1ff */
[----:B------:R-:W-:Y:S01]  /*1140*/  IMAD.U32 R56, RZ, RZ, UR5 ;  /* 0x00000005ff387e24 */ /* 0x000fe2000f8e00ff */
[----:B------:R-:W-:-:S06]  /*1150*/  UIMAD UR4, UR7, UR4, UR30 ;  /* 0x00000004070472a4 */ /* 0x000fcc000f8e021e */
[----:B------:R-:W-:Y:S01]  /*1160*/  IMAD.U32 R55, RZ, RZ, UR4 ;  /* 0x00000004ff377e24 */ /* 0x000fe2000f8e00ff */
[----:B-1----:R-:W-:Y:S06]  /*1170*/  BRA.U UP5, `(.L_x_18) ;  /* 0x0000000105807547 */ /* 0x002fec000b800000 */
[----:B------:R-:W-:Y:S02]  /*1180*/  R2UR UR9, R55 ;  /* 0x00000000370972ca */ /* 0x000fe400000e0000 */
[----:B------:R-:W-:-:S11]  /*1190*/  R2UR UR14, R56 ;  /* 0x00000000380e72ca */ /* 0x000fd600000e0000 */
[----:B------:R-:W-:-:S04]  /*11a0*/  UISETP.NE.AND UP0, UPT, UR9, URZ, UPT ;  /* 0x000000ff0900728c */ /* 0x000fc8000bf05270 */
[----:B------:R-:W-:Y:S02]  /*11b0*/  USEL UR5, URZ, 0x2, UP0 ;  /* 0x00000002ff057887 */ /* 0x000fe40008000000 */
[----:B------:R-:W-:Y:S02]  /*11c0*/  USEL UR4, URZ, 0x4, UP0 ;  /* 0x00000004ff047887 */ /* 0x000fe40008000000 */
[----:B------:R-:W-:Y:S02]  /*11d0*/  USEL UR7, URZ, 0x8, UP0 ;  /* 0x00000008ff077887 */ /* 0x000fe40008000000 */
[----:B------:R-:W-:Y:S02]  /*11e0*/  USEL UR6, URZ, 0x10, UP0 ;  /* 0x00000010ff067887 */ /* 0x000fe40008000000 */
[----:B------:R-:W-:Y:S02]  /*11f0*/  USEL UR8, URZ, 0x20, UP0 ;  /* 0x00000020ff087887 */ /* 0x000fe40008000000 */
[----:B------:R-:W-:-:S02]  /*1200*/  USEL UR12, URZ, 0x40, UP0 ;  /* 0x00000040ff0c7887 */ /* 0x000fc40008000000 */
[----:B------:R-:W-:Y:S02]  /*1210*/  USEL UR13, URZ, 0x80, UP0 ;  /* 0x00000080ff0d7887 */ /* 0x000fe40008000000 */
[----:B------:R-:W-:-:S04]  /*1220*/  UISETP.NE.AND UP0, UPT, UR9, URZ, UPT ;  /* 0x000000ff0900728c */ /* 0x000fc8000bf05270 */
[----:B------:R-:W-:-:S04]  /*1230*/  UISETP.EQ.OR UP0, UPT, UR14, URZ, !UP0 ;  /* 0x000000ff0e00728c */ /* 0x000fc8000c702670 */
[----:B------:R-:W-:Y:S02]  /*1240*/  USEL UR11, URZ, 0x1, !UP0 ;  /* 0x00000001ff0b7887 */ /* 0x000fe4000c000000 */
[----:B------:R-:W-:-:S04]  /*1250*/  UISETP.NE.AND UP0, UPT, UR14, 0x1, UPT ;  /* 0x000000010e00788c */ /* 0x000fc8000bf05270 */
[----:B------:R-:W-:Y:S02]  /*1260*/  USEL UR10, UR5, 0x2, UP0 ;  /* 0x00000002050a7887 */ /* 0x000fe40008000000 */
[----:B------:R-:W-:-:S04]  /*1270*/  UISETP.NE.AND UP0, UPT, UR14, 0x2, UPT ;  /* 0x000000020e00788c */ /* 0x000fc8000bf05270 */
[----:B------:R-:W-:Y:S02]  /*1280*/  USEL UR4, UR4, 0x4, UP0 ;  /* 0x0000000404047887 */ /* 0x000fe40008000000 */
[----:B------:R-:W-:Y:S02]  /*1290*/  UISETP.NE.AND UP0, UPT, UR14, 0x3, UPT ;  /* 0x000000030e00788c */ /* 0x000fe4000bf05270 */
[----:B------:R-:W-:Y:S02]  /*12a0*/  UIADD3 UR4, UPT, UPT, UR4, UR10, UR11 ;  /* 0x0000000a04047290 */ /* 0x000fe4000fffe00b */
        /* <DEDUP_REMOVED lines=10> */
[----:B------:R-:W-:-:S04]  /*1350*/  USEL UR5, UR13, 0x80, UP0 ;  /* 0x000000800d057887 */ /* 0x000fc80008000000 */
[----:B------:R-:W-:-:S06]  /*1360*/  UIADD3 UR4, UPT, UPT, UR4, UR5, URZ ;  /* 0x0000000504047290 */ /* 0x000fcc000fffe0ff */
[----:B------:R-:W-:-:S07]  /*1370*/  IMAD.U32 R2, RZ, RZ, UR4 ;  /* 0x00000004ff027e24 */ /* 0x000fce000f8e00ff */
.L_x_18:
[----:B------:R-:W1:Y:S01]  /*1380*/  S2UR UR36, SR_CTAID.Z ;  /* 0x00000000002479c3 */ /* 0x000e620000002700 */
[----:B------:R-:W-:-:S09]  /*1390*/  UISETP.GE.AND UP0, UPT, UR19, 0x1, UPT ;  /* 0x000000011300788c */ /* 0x000fd2000bf06270 */
[----:B------:R-:W-:Y:S05]  /*13a0*/  BRA.U !UP0, `(.L_x_19) ;  /* 0x0000000108d07547 */ /* 0x000fea000b800000 */
[----:B------:R-:W2:Y:S01]  /*13b0*/  LDCU UR20, c[0x0][0xb0c] ;  /* 0x00016180ff1477ac */ /* 0x000ea20008000800 */
[----:B------:R-:W3:Y:S01]  /*13c0*/  LDCU.128 UR12, c[0x0][0xb10] ;  /* 0x00016200ff0c77ac */ /* 0x000ee20008000c00 */
[----:B------:R-:W4:Y:S01]  /*13d0*/  LDCU UR6, c[0x0][0x370] ;  /* 0x00006e00ff0677ac */ /* 0x000f220008000800 */
[----:B------:R-:W1:Y:S01]  /*13e0*/  LDCU UR7, c[0x0][0x374] ;  /* 0x00006e80ff0777ac */ /* 0x000e620008000800 */
[----:B------:R-:W1:Y:S01]  /*13f0*/  LDCU UR21, c[0x0][0xb20] ;  /* 0x00016400ff1577ac */ /* 0x000e620008000800 */
[----:B--2---:R-:W-:Y:S02]  /*1400*/  UISETP.NE.AND UP0, UPT, UR20, 0x1, UPT ;  /* 0x000000011400788c */ /* 0x004fe4000bf05270 */
[----:B---3--:R-:W-:Y:S01]  /*1410*/  UIMAD.WIDE.U32 UR4, UR26, UR12, URZ ;  /* 0x0000000c1a0472a5 */ /* 0x008fe2000f8e00ff */
[----:B------:R-:W2:Y:S01]  /*1420*/  LDCU.64 UR8, c[0x0][0xb28] ;  /* 0x00016500ff0877ac */ /* 0x000ea20008000a00 */
[----:B----4-:R-:W-:Y:S02]  /*1430*/  UIMAD.WIDE.U32 UR10, UR6, UR12, URZ ;  /* 0x0000000c060a72a5 */ /* 0x010fe4000f8e00ff */
[----:B------:R-:W-:-:S02]  /*1440*/  USHF.R.U32.HI UR5, URZ, UR13, UR5 ;  /* 0x0000000dff057299 */ /* 0x000fc40008011605 */
[----:B------:R-:W-:Y:S02]  /*1450*/  UISETP.NE.AND UP2, UPT, UR19, 0x1, UPT ;  /* 0x000000011300788c */ /* 0x000fe4000bf45270 */
[----:B------:R-:W-:Y:S01]  /*1460*/  USEL UR5, UR26, UR5, !UP0 ;  /* 0x000000051a057287 */ /* 0x000fe2000c000000 */
[----:B------:R-:W-:Y:S01]  /*1470*/  UMOV UR10, UR11 ;  /* 0x0000000b000a7c82 */ /* 0x000fe20008000000 */
[----:B------:R-:W-:Y:S02]  /*1480*/  UIMAD.WIDE.U32 UR16, UR30, UR15, URZ ;  /* 0x0000000f1e1072a5 */ /* 0x000fe4000f8e00ff */
[----:B------:R-:W-:Y:S02]  /*1490*/  @UP0 USHF.R.U32.HI UR6, URZ, UR13, UR10 ;  /* 0x0000000dff060299 */ /* 0x000fe4000801160a */
[----:B------:R-:W-:Y:S02]  /*14a0*/  UISETP.NE.AND UP0, UPT, UR14, 0x1, UPT ;  /* 0x000000010e00788c */ /* 0x000fe4000bf05270 */
[----:B-1----:R-:W-:-:S02]  /*14b0*/  UIMAD.WIDE.U32 UR10, UR7, UR15, URZ ;  /* 0x0000000f070a72a5 */ /* 0x002fc4000f8e00ff */
[----:B--2---:R-:W-:Y:S01]  /*14c0*/  UIMAD.WIDE.U32 UR12, UR6, UR8, URZ ;  /* 0x00000008060c72a5 */ /* 0x004fe2000f8e00ff */
[----:B------:R-:W-:Y:S02]  /*14d0*/  UMOV UR4, UR17 ;  /* 0x0000001100047c82 */ /* 0x000fe40008000000 */
[----:B------:R-:W-:Y:S02]  /*14e0*/  USHF.R.U32.HI UR4, URZ, UR21, UR4 ;  /* 0x00000015ff047299 */ /* 0x000fe40008011604 */
[----:B------:R-:W-:Y:S02]  /*14f0*/  UMOV UR10, UR11 ;  /* 0x0000000b000a7c82 */ /* 0x000fe40008000000 */
[----:B------:R-:W-:Y:S01]  /*1500*/  UMOV UR12, UR13 ;  /* 0x0000000d000c7c82 */ /* 0x000fe20008000000 */
[----:B------:R-:W-:Y:S02]  /*1510*/  @UP0 USHF.R.U32.HI UR7, URZ, UR21, UR10 ;  /* 0x00000015ff070299 */ /* 0x000fe4000801160a */
[----:B------:R-:W-:-:S02]  /*1520*/  USEL UR4, UR30, UR4, !UP0 ;  /* 0x000000041e047287 */ /* 0x000fc4000c000000 */
[----:B------:R-:W-:Y:S02]  /*1530*/  UIMAD.WIDE.U32 UR10, UR7, UR8, URZ ;  /* 0x00000008070a72a5 */ /* 0x000fe4000f8e00ff */
[----:B------:R-:W-:Y:S02]  /*1540*/  @UP2 USHF.R.U32.HI UR6, URZ, UR9, UR12 ;  /* 0x00000009ff062299 */ /* 0x000fe4000801160c */
[----:B------:R-:W-:-:S03]  /*1550*/  UIMAD.WIDE.U32 UR12, UR4, UR8, URZ ;  /* 0x00000008040c72a5 */ /* 0x000fc6000f8e00ff */
[----:B------:R-:W-:Y:S02]  /*1560*/  UMOV UR10, UR11 ;  /* 0x0000000b000a7c82 */ /* 0x000fe40008000000 */
[----:B------:R-:W-:Y:S02]  /*1570*/  @UP2 USHF.R.U32.HI UR7, URZ, UR9, UR10 ;  /* 0x00000009ff072299 */ /* 0x000fe4000801160a */
[----:B------:R-:W-:Y:S02]  /*1580*/  UIMAD UR10, UR6, UR19, URZ ;  /* 0x00000013060a72a4 */ /* 0x000fe4000f8e02ff */
[----:B------:R-:W-:-:S04]  /*1590*/  UIMAD UR7, UR7, UR19, URZ ;  /* 0x00000013070772a4 */ /* 0x000fc8000f8e02ff */
[----:B------:R-:W-:-:S03]  /*15a0*/  UISETP.GE.AND UP0, UPT, UR4, UR7, UPT ;  /* 0x000000070400728c */ /* 0x000fc6000bf06270 */
[----:B------:R-:W-:Y:S01]  /*15b0*/  UMOV UR7, UR13 ;  /* 0x0000000d00077c82 */ /* 0x000fe20008000000 */
[----:B------:R-:W-:Y:S02]  /*15c0*/  UISETP.GE.OR UP0, UPT, UR5, UR10, UP0 ;  /* 0x0000000a0500728c */ /* 0x000fe40008706670 */
[----:B------:R-:W-:Y:S02]  /*15d0*/  UIMAD.WIDE.U32 UR10, UR5, UR8, URZ ;  /* 0x00000008050a72a5 */ /* 0x000fe4000f8e00ff */
[----:B------:R-:W-:Y:S02]  /*15e0*/  USHF.R.U32.HI UR7, URZ, UR9, UR7 ;  /* 0x00000009ff077299 */ /* 0x000fe40008011607 */
[----:B------:R-:W-:Y:S02]  /*15f0*/  UIADD3 UR10, UPT, UPT, -UR4, URZ, URZ ;  /* 0x000000ff040a7290 */ /* 0x000fe4000fffe1ff */
[----:B------:R-:W-:Y:S02]  /*1600*/  USEL UR7, UR4, UR7, !UP2 ;  /* 0x0000000704077287 */ /* 0x000fe4000d000000 */
[----:B------:R-:W-:Y:S01]  /*1610*/  UIMAD UR10, UR14, UR10, UR30 ;  /* 0x0000000a0e0a72a4 */ /* 0x000fe2000f8e021e */
[----:B------:R-:W-:Y:S01]  /*1620*/  @!UP0 UMOV UR8, UR11 ;  /* 0x0000000b00088c82 */ /* 0x000fe20008000000 */
[----:B------:R-:W-:-:S02]  /*1630*/  UIADD3 UR11, UPT, UPT, -UR5, URZ, URZ ;  /* 0x000000ff050b7290 */ /* 0x000fc4000fffe1ff */
[----:B------:R-:W-:Y:S02]  /*1640*/  @!UP0 USHF.R.U32.HI UR8, URZ, UR9, UR8 ;  /* 0x00000009ff088299 */ /* 0x000fe40008011608 */
[----:B------:R-:W-:Y:S02]  /*1650*/  UIADD3 UR9, UPT, UPT, -UR7, URZ, URZ ;  /* 0x000000ff07097290 */ /* 0x000fe4000fffe1ff */
[----:B------:R-:W-:Y:S02]  /*1660*/  @!UP0 USEL UR8, UR5, UR8, !UP2 ;  /* 0x0000000805088287 */ /* 0x000fe4000d000000 */
[----:B------:R-:W-:Y:S02]  /*1670*/  UIMAD UR9, UR19, UR9, UR4 ;  /* 0x00000009130972a4 */ /* 0x000fe4000f8e0204 */
[----:B------:R-:W-:Y:S02]  /*1680*/  @!UP0 UIADD3 UR7, UPT, UPT, UR7, -UR8, URZ ;  /* 0x8000000807078290 */ /* 0x000fe4000fffe0ff */
[----:B------:R-:W-:-:S02]  /*1690*/  @!UP0 UIMAD UR6, UR9, UR6, UR8 ;  /* 0x00000006090682a4 */ /* 0x000fc4000f8e0208 */
[----:B------:R-:W-:Y:S02]  /*16a0*/  @!UP0 UIMAD UR4, UR7, UR19, UR5 ;  /* 0x00000013070482a4 */ /* 0x000fe4000f8e0205 */
[----:B------:R-:W-:Y:S02]  /*16b0*/  UIMAD UR26, UR20, UR11, UR26 ;  /* 0x0000000b141a72a4 */ /* 0x000fe4000f8e021a */
[----:B------:R-:W-:Y:S01]  /*16c0*/  UIMAD UR30, UR4, UR14, UR10 ;  /* 0x0000000e041e72a4 */ /* 0x000fe2000f8e020a */
[----:B------:R-:W-:Y:S02]  /*16d0*/  @!UP0 UMOV UR5, UR6 ;  /* 0x0000000600058c82 */ /* 0x000fe40008000000 */
[----:B------:R-:W-:-:S12]  /*16e0*/  UIMAD UR26, UR5, UR20, UR26 ;  /* 0x00000014051a72a4 */ /* 0x000fd8000f8e021a */
.L_x_19:
[----:B------:R-:W-:-:S09]  /*16f0*/  UISETP.NE.AND UP0, UPT, UR22, 0x1, UPT ;  /* 0x000000011600788c */ /* 0x000fd2000bf05270 */
[----:B------:R-:W-:Y:S05]  /*1700*/  BRA.U UP0, `(.L_x_20) ;  /* 0x0000000100407547 */ /* 0x000fea000b800000 */
[----:B------:R-:W2:Y:S01]  /*1710*/  LDCU.128 UR8, c[0x0][0xb10] ;  /* 0x00016200ff0877ac */ /* 0x000ea20008000c00 */
[----:B------:R-:W3:Y:S01]  /*1720*/  LDCU UR12, c[0x0][0xb0c] ;  /* 0x00016180ff0c77ac */ /* 0x000ee20008000800 */
[----:B------:R-:W4:Y:S01]  /*1730*/  LDCU UR13, c[0x0][0xb20] ;  /* 0x00016400ff0d77ac */ /* 0x000f220008000800 */
[----:B--2---:R-:W-:Y:S02]  /*1740*/  UIMAD.WIDE.U32 UR4, UR26, UR8, URZ ;  /* 0x000000081a0472a5 */ /* 0x004fe4000f8e00ff */
[----:B------:R-:W-:Y:S02]  /*1750*/  UIMAD.WIDE.U32 UR6, UR30, UR11, URZ ;  /* 0x0000000b1e0672a5 */ /* 0x000fe4000f8e00ff */
[----:B---3--:R-:W-:Y:S02]  /*1760*/  UISETP.NE.AND UP0, UPT, UR12, 0x1, UPT ;  /* 0x000000010c00788c */ /* 0x008fe4000bf05270 */
[----:B------:R-:W-:-:S03]  /*1770*/  USHF.R.U32.HI UR5, URZ, UR9, UR5 ;  /* 0x00000009ff057299 */ /* 0x000fc60008011605 */
[----:B------:R-:W-:Y:S01]  /*1780*/  UMOV UR4, UR7 ;  /* 0x0000000700047c82 */ /* 0x000fe20008000000 */
[----:B------:R-:W-:Y:S02]  /*1790*/  USEL UR5, UR26, UR5, !UP0 ;  /* 0x000000051a057287 */ /* 0x000fe4000c000000 */
[----:B------:R-:W-:Y:S02]  /*17a0*/  UISETP.NE.AND UP0, UPT, UR10, 0x1, UPT ;  /* 0x000000010a00788c */ /* 0x000fe4000bf05270 */
[----:B----4-:R-:W-:-:S04]  /*17b0*/  USHF.R.U32.HI UR4, URZ, UR13, UR4 ;  /* 0x0000000dff047299 */ /* 0x010fc80008011604 */
[----:B------:R-:W-:-:S04]  /*17c0*/  USEL UR4, UR30, UR4, !UP0 ;  /* 0x000000041e047287 */ /* 0x000fc8000c000000 */
[----:B------:R-:W-:Y:S02]  /*17d0*/  UIADD3 UR6, UPT, UPT, UR5, -UR4, URZ ;  /* 0x8000000405067290 */ /* 0x000fe4000fffe0ff */
[----:B------:R-:W-:Y:S02]  /*17e0*/  UIADD3 UR4, UPT, UPT, -UR5, UR4, URZ ;  /* 0x0000000405047290 */ /* 0x000fe4000fffe1ff */
[----:B------:R-:W-:Y:S02]  /*17f0*/  UIMAD UR30, UR6, UR10, UR30 ;  /* 0x0000000a061e72a4 */ /* 0x000fe4000f8e021e */
[----:B------:R-:W-:-:S12]  /*1800*/  UIMAD UR26, UR4, UR12, UR26 ;  /* 0x0000000c041a72a4 */ /* 0x000fd8000f8e021a */
.L_x_20:
[----:B------:R-:W-:Y:S01]  /*1810*/  UISETP.NE.AND UP0, UPT, UR18, 0x2, UPT ;  /* 0x000000021200788c */ /* 0x000fe2000bf05270 */
[----:B------:R-:W-:Y:S09]  /*1820*/  BRA.U !UP6, `(.L_x_21) ;  /* 0x000000010e0c7547 */ /* 0x000ff2000b800000 */
[----:B------:R-:W-:Y:S01]  /*1830*/  UCGABAR_WAIT ;  /* 0x0000000000007dc7 */ /* 0x000fe20008000000 */
[----:B------:R-:W-:Y:S01]  /*1840*/  CCTL.IVALL ;  /* 0x00000000ff00798f */ /* 0x000fe20002000000 */
[----:B------:R-:W-:Y:S05]  /*1850*/  BRA `(.L_x_22) ;  /* 0x0000000000047947 */ /* 0x000fea0003800000 */
.L_x_21:
[----:B------:R-:W-:Y:S06]  /*1860*/  BAR.SYNC.DEFER_BLOCKING 0x0 ;  /* 0x0000000000007b1d */ /* 0x000fec0000010000 */
.L_x_22:
[----:B------:R-:W-:Y:S05]  /*1870*/  BRA.U UP0, `(.L_x_23) ;  /* 0x0000001500f07547 */ /* 0x000fea000b800000 */
[----:B------:R-:W2:Y:S01]  /*1880*/  LDCU UR6, c[0x0][0x38c] ;  /* 0x00007180ff0677ac */ /* 0x000ea20008000800 */
[----:B------:R-:W-:Y:S01]  /*1890*/  PLOP3.LUT P1, PT, PT, PT, UP3, 0x80, 0x8 ;  /* 0x000000000008781c */ /* 0x000fe20003f2f038 */
[----:B------:R-:W-:Y:S01]  /*18a0*/  IMAD.MOV.U32 R12, RZ, RZ, 0x1 ;  /* 0x00000001ff0c7424 */ /* 0x000fe200078e00ff */
[----:B------:R-:W-:Y:S01]  /*18b0*/  ISETP.EQ.OR P2, PT, R0, RZ, P3 ;  /* 0x000000ff0000720c */ /* 0x000fe20001f42670 */
[----:B------:R-:W-:Y:S01]  /*18c0*/  UISETP.NE.AND UP1, UPT, UR18, URZ, UPT ;  /* 0x000000ff1200728c */ /* 0x000fe2000bf25270 */
[----:B------:R-:W-:Y:S01]  /*18d0*/  PLOP3.LUT P1, PT, P1, PT, PT, 0x8, 0x80 ;  /* 0x000000000080781c */ /* 0x000fe20000f2e170 */
[----:B------:R-:W-:Y:S01]  /*18e0*/  USEL UR25, URZ, 0x1, UP4 ;  /* 0x00000001ff197887 */ /* 0x000fe2000a000000 */
[----:B------:R-:W-:Y:S01]  /*18f0*/  CS2R R10, SRZ ;  /* 0x00000000000a7805 */ /* 0x000fe2000001ff00 */
[----:B------:R-:W-:Y:S01]  /*1900*/  IMAD.MOV.U32 R9, RZ, RZ, RZ ;  /* 0x000000ffff097224 */ /* 0x000fe200078e00ff */
[----:B------:R-:W3:Y:S01]  /*1910*/  LDCU UR39, c[0x0][0x370] ;  /* 0x00006e00ff2777ac */ /* 0x000ee20008000800 */
[----:B------:R-:W-:Y:S01]  /*1920*/  IMAD.MOV.U32 R8, RZ, RZ, 0x1 ;  /* 0x00000001ff087424 */ /* 0x000fe200078e00ff */
[----:B------:R-:W4:Y:S01]  /*1930*/  LDCU.64 UR28, c[0x0][0x348] ;  /* 0x00006900ff1c77ac */ /* 0x000f220008000a00 */
[----:B------:R-:W-:-:S02]  /*1940*/  USHF.R.U32.HI UR44, URZ, 0x5, UR24 ;  /* 0x00000005ff2c7899 */ /* 0x000fc40008011618 */
[----:B--2---:R-:W-:Y:S02]  /*1950*/  UIADD3 UR5, UPT, UPT, UR6, 0x1f, URZ ;  /* 0x0000001f06057890 */ /* 0x004fe4000fffe0ff */
[----:B------:R-:W-:Y:S02]  /*1960*/  UIADD3 UR45, UPT, UPT, UR6, 0x3e, URZ ;  /* 0x0000003e062d7890 */ /* 0x000fe4000fffe0ff */
[----:B------:R-:W-:Y:S01]  /*1970*/  USHF.R.S32.HI UR4, URZ, 0x1f, UR5 ;  /* 0x0000001fff047899 */ /* 0x000fe20008011405 */
[----:B------:R-:W2:Y:S03]  /*1980*/  LDCU UR38, c[0x0][0x374] ;  /* 0x00006e80ff2677ac */ /* 0x000ea60008000800 */
[----:B------:R-:W-:Y:S02]  /*1990*/  ULEA.HI UR4, UR4, UR5, URZ, 0x5 ;  /* 0x0000000504047291 */ /* 0x000fe4000f8f28ff */
[----:B------:R-:W-:-:S02]  /*19a0*/  USEL UR25, UR25, 0x2, UP1 ;  /* 0x0000000219197887 */ /* 0x000fc40008800000 */
[----:B------:R-:W-:Y:S02]  /*19b0*/  USHF.R.S32.HI UR41, URZ, 0x5, UR4 ;  /* 0x00000005ff297899 */ /* 0x000fe40008011404 */
[----:B------:R-:W-:Y:S02]  /*19c0*/  UIADD3 UR4, UPT, UPT, UR6, -0x1, URZ ;  /* 0xffffffff06047890 */ /* 0x000fe4000fffe0ff */
[----:B------:R-:W-:Y:S02]  /*19d0*/  UISETP.LT.U32.AND UP0, UPT, UR41, 0xc, UPT ;  /* 0x0000000c2900788c */ /* 0x000fe4000bf01070 */
[----:B------:R-:W-:Y:S02]  /*19e0*/  UISETP.GE.U32.AND UP2, UPT, UR4, -0x3f, UPT ;  /* 0xffffffc10400788c */ /* 0x000fe4000bf46070 */
[----:B------:R-:W-:Y:S01]  /*19f0*/  USEL UR40, UR41, 0xc, UP0 ;  /* 0x0000000c29287887 */ /* 0x000fe20008000000 */
[----:B------:R-:W-:-:S03]  /*1a00*/  UMOV UR5, URZ ;  /* 0x000000ff00057c82 */ /* 0x000fc60008000000 */
[----:B------:R-:W-:Y:S02]  /*1a10*/  UIADD3 UR21, UPT, UPT, UR40, -0x1, URZ ;  /* 0xffffffff28157890 */ /* 0x000fe4000fffe0ff */
[----:B------:R-:W-:-:S03]  /*1a20*/  UIADD3 UR43, UPT, UPT, UR41, -UR40, URZ ;  /* 0x80000028292b7290 */ /* 0x000fc6000fffe0ff */
[----:B------:R-:W-:-:S04]  /*1a30*/  @UP2 UIADD3 UR21, UPT, UPT, UR40, URZ, URZ ;  /* 0x000000ff28152290 */ /* 0x000fc8000fffe0ff */
[----:B--234-:R-:W-:-:S12]  /*1a40*/  UIADD3 UR21, UPT, UPT, UR21, 0x1, URZ ;  /* 0x0000000115157890 */ /* 0x01cfd8000fffe0ff */
.L_x_43:
[----:B------:R-:W-:Y:S01]  /*1a50*/  UISETP.NE.AND UP0, UPT, UR54, URZ, UPT ;  /* 0x000000ff3600728c */ /* 0x000fe2000bf05270 */
[----:B------:R-:W2:Y:S08]  /*1a60*/  S2UR UR54, SR_CgaCtaId ;  /* 0x00000000003679c3 */ /* 0x000eb00000008800 */
[----:B------:R-:W-:Y:S05]  /*1a70*/  BRA.U UP0, `(.L_x_24) ;  /* 0x0000000100347547 */ /* 0x000fea000b800000 */
[----:B------:R-:W3:Y:S01]  /*1a80*/  S2R R0, SR_CgaCtaId ;  /* 0x0000000000007919 */ /* 0x000ee20000008800 */
[----:B------:R-:W-:-:S04]  /*1a90*/  MOV R2, 0x400 ;  /* 0x0000040000027802 */ /* 0x000fc80000000f00 */
[----:B---3--:R-:W-:Y:S02]  /*1aa0*/  LEA R0, R0, R2, 0x18 ;  /* 0x0000000200007211 */ /* 0x008fe400078ec0ff */
[----:B------:R-:W-:-:S03]  /*1ab0*/  SHF.L.U32 R2, R8, 0x1f, RZ ;  /* 0x0000001f08027819 */ /* 0x000fc600000006ff */
[----:B------:R-:W-:-:S04]  /*1ac0*/  IMAD R0, R9, 0x8, R0 ;  /* 0x0000000809007824 */ /* 0x000fc800078e0200 */
[----:B------:R-:W3:Y:S02]  /*1ad0*/  SYNCS.PHASECHK.TRANS64.TRYWAIT P0, [R0+URZ+0x170], R2 ;  /* 0x00017002000075a7 */ /* 0x000ee400080011ff */
[----:B---3--:R-:W-:Y:S05]  /*1ae0*/  @!P0 BRA `(.L_x_25) ;  /* 0x0000006400248947 */ /* 0x008fea0003800000 */
.L_x_131:
[----:B------:R-:W-:Y:S01]  /*1af0*/  VIADD R9, R9, 0x1 ;  /* 0x0000000109097836 */ /* 0x000fe20000000000 */
[----:B------:R3:W-:Y:S04]  /*1b00*/  SYNCS.ARRIVE.TRANS64.A1T0 RZ, [R0+URZ+0x160], RZ ;  /* 0x000160ff00ff79a7 */ /* 0x0007e800081000ff */
[----:B------:R-:W-:-:S04]  /*1b10*/  ISETP.NE.AND P0, PT, R9, 0x2, PT ;  /* 0x000000020900780c */ /* 0x000fc80003f05270 */
[----:B------:R-:W-:Y:S02]  /*1b20*/  SEL R9, R9, RZ, P0 ;  /* 0x000000ff09097207 */ /* 0x000fe40000000000 */
[----:B---3--:R-:W-:-:S04]  /*1b30*/  SEL R0, RZ, 0x1, P0 ;  /* 0x00000001ff007807 */ /* 0x008fc80000000000 */
[----:B------:R-:W-:-:S07]  /*1b40*/  LOP3.LUT R8, R8, R0, RZ, 0x3c, !PT ;  /* 0x0000000008087212 */ /* 0x000fce00078e3cff */
.L_x_24:
[----:B------:R-:W-:Y:S01]  /*1b50*/  UMOV UR6, 0x400 ;  /* 0x0000040000067882 */ /* 0x000fe20000000000 */
[----:B------:R-:W-:Y:S01]  /*1b60*/  SHF.L.U32 R0, R12, 0x1f, RZ ;  /* 0x0000001f0c007819 */ /* 0x000fe200000006ff */
[----:B--2---:R-:W-:Y:S02]  /*1b70*/  ULEA UR6, UR54, UR6, 0x18 ;  /* 0x0000000636067291 */ /* 0x004fe4000f8ec0ff */
[----:B------:R-:W-:Y:S02]  /*1b80*/  UISETP.GE.U32.AND UP0, UPT, UR45, 0x3f, UPT ;  /* 0x0000003f2d00788c */ /* 0x000fe4000bf06070 */
[----:B------:R-:W-:Y:S02]  /*1b90*/  ULEA UR4, UR5, UR6, 0x3 ;  /* 0x0000000605047291 */ /* 0x000fe4000f8e18ff */
[----:B------:R-:W-:Y:S02]  /*1ba0*/  USHF.L.U32 UR35, UR26, 0x6, URZ ;  /* 0x000000061a237899 */ /* 0x000fe400080006ff */
[----:B------:R-:W-:Y:S01]  /*1bb0*/  ULEA UR11, UR30, UR44, 0x6 ;  /* 0x0000002c1e0b7291 */ /* 0x000fe2000f8e30ff */
[----:B------:R-:W-:-:S04]  /*1bc0*/  UMOV UR13, URZ ;  /* 0x000000ff000d7c82 */ /* 0x000fc80008000000 */
[----:B------:R2:W3:Y:S01]  /*1bd0*/  SYNCS.PHASECHK.TRANS64.TRYWAIT P0, [UR4+0x60], R0 ;  /* 0x00006000ff0075a7 */ /* 0x0004e20008001104 */
[----:B------:R-:W-:Y:S06]  /*1be0*/  BRA.U !UP0, `(.L_x_26) ;  /* 0x0000000108c07547 */ /* 0x000fec000b800000 */
[----:B------:R-:W-:Y:S01]  /*1bf0*/  UMOV UR7, URZ ;  /* 0x000000ff00077c82 */ /* 0x000fe20008000000 */
[----:B------:R-:W-:-:S05]  /*1c00*/  UMOV UR4, UR5 ;  /* 0x0000000500047c82 */ /* 0x000fca0008000000 */
.L_x_32:
[----:B------:R-:W-:Y:S01]  /*1c10*/  ULEA UR33, UR4, UR6, 0x3 ;  /* 0x0000000604217291 */ /* 0x000fe2000f8e18ff */
[----:B---3--:R-:W-:Y:S01]  /*1c20*/  @!P3 MOV R2, 0x4000 ;  /* 0x000040000002b802 */ /* 0x008fe20000000f00 */
[----:B-1-34-:R-:W-:Y:S10]  /*1c30*/  @P0 BRA `(.L_x_27) ;  /* 0x00000000000c0947 */ /* 0x01aff40003800000 */
[----:B------:R-:W-:-:S04]  /*1c40*/  SHF.L.U32 R3, R12, 0x1f, RZ ;  /* 0x0000001f0c037819 */ /* 0x000fc800000006ff */
[----:B------:R-:W3:Y:S02]  /*1c50*/  SYNCS.PHASECHK.TRANS64.TRYWAIT P0, [UR33+0x60], R3 ;  /* 0x00006003ff0075a7 */ /* 0x000ee40008001121 */
[----:B---3--:R-:W-:Y:S05]  /*1c60*/  @!P0 BRA `(.L_x_28) ;  /* 0x0000006000d88947 */ /* 0x008fea0003800000 */
.L_x_27:
[----:B------:R3:W-:Y:S01]  /*1c70*/  @!P3 SYNCS.ARRIVE.TRANS64 RZ, [UR33], R2 ;  /* 0x00000002ffffb9a7 */ /* 0x0007e20008000021 */
[----:B------:R-:W-:-:S04]  /*1c80*/  ULOP3.LUT UR5, UR25, 0x2, URZ, 0xfc, !UPT ;  /* 0x0000000219057892 */ /* 0x000fc8000f8efcff */
[----:B------:R-:W-:-:S09]  /*1c90*/  UISETP.NE.AND UP0, UPT, UR5, 0x2, UPT ;  /* 0x000000020500788c */ /* 0x000fd2000bf05270 */
[----:B------:R-:W-:Y:S05]  /*1ca0*/  BRA.U UP0, `(.L_x_29) ;  /* 0x0000000100047547 */ /* 0x000fea000b800000 */
[----:B-1----:R-:W-:Y:S05]  /*1cb0*/  BPT.TRAP 0x1 ;  /* 0x000000040000795c */ /* 0x002fea0000300000 */
.L_x_29:
[----:B------:R-:W-:Y:S04]  /*1cc0*/  BSSY.RECONVERGENT B0, `(.L_x_30) ;  /* 0x0000003000007945 */ /* 0x000fe80003800200 */
[----:B------:R-:W-:Y:S05]  /*1cd0*/  @P2 BRA `(.L_x_31) ;  /* 0x0000000000042947 */ /* 0x000fea0003800000 */
[----:B-1----:R-:W-:Y:S05]  /*1ce0*/  BPT.TRAP 0x1 ;  /* 0x000000040000795c */ /* 0x002fea0000300000 */
.L_x_31:
[----:B-1----:R-:W-:Y:S05]  /*1cf0*/  BSYNC.RECONVERGENT B0 ;  /* 0x0000000000007941 */ /* 0x002fea0003800200 */
.L_x_30:
[----:B------:R-:W-:Y:S02]  /*1d00*/  UIADD3 UR5, UPT, UPT, UR4, 0x1, URZ ;  /* 0x0000000104057890 */ /* 0x000fe4000fffe0ff */
[----:B------:R-:W-:Y:S02]  /*1d10*/  ULEA UR32, UR4, UR6, 0xd ;  /* 0x0000000604207291 */ /* 0x000fe4000f8e68ff */
[----:B------:R-:W-:Y:S02]  /*1d20*/  UISETP.NE.AND UP0, UPT, UR5, 0xc, UPT ;  /* 0x0000000c0500788c */ /* 0x000fe4000bf05270 */
[----:B------:R-:W-:Y:S02]  /*1d30*/  USHF.L.U32 UR34, UR7, 0x5, URZ ;  /* 0x0000000507227899 */ /* 0x000fe400080006ff */
[----:B------:R-:W-:Y:S02]  /*1d40*/  USEL UR9, URZ, 0x1, UP0 ;  /* 0x00000001ff097887 */ /* 0x000fe40008000000 */
[----:B------:R-:W-:-:S02]  /*1d50*/  USEL UR5, UR5, URZ, UP0 ;  /* 0x000000ff05057287 */ /* 0x000fc40008000000 */
[----:B------:R-:W-:Y:S02]  /*1d60*/  UIADD3 UR14, UP0, UPT, UR28, 0x180, URZ ;  /* 0x000001801c0e7890 */ /* 0x000fe4000ff1e0ff */
[----:B------:R-:W-:Y:S01]  /*1d70*/  ULEA UR8, UR5, UR6, 0x3 ;  /* 0x0000000605087291 */ /* 0x000fe2000f8e18ff */
[----:B------:R-:W-:Y:S01]  /*1d80*/  LOP3.LUT R12, R12, UR9, RZ, 0x3c, !PT ;  /* 0x000000090c0c7c12 */ /* 0x000fe2000f8e3cff */
[----:B------:R-:W-:Y:S02]  /*1d90*/  ULEA UR4, UR4, UR24, 0xb ;  /* 0x0000001804047291 */ /* 0x000fe4000f8e58ff */
[----:B------:R-:W-:Y:S01]  /*1da0*/  UIADD3 UR7, UPT, UPT, UR7, 0x1, URZ ;  /* 0x0000000107077890 */ /* 0x000fe2000fffe0ff */
[----:B--2---:R-:W-:Y:S01]  /*1db0*/  SHF.L.U32 R0, R12, 0x1f, RZ ;  /* 0x0000001f0c007819 */ /* 0x004fe200000006ff */
[----:B------:R-:W-:Y:S02]  /*1dc0*/  UIADD3 UR16, UP1, UPT, UR28, 0x80, URZ ;  /* 0x000000801c107890 */ /* 0x000fe4000ff3e0ff */
[----:B------:R-:W-:Y:S01]  /*1dd0*/  UIADD3.X UR15, UPT, UPT, URZ, UR29, URZ, UP0, !UPT ;  /* 0x0000001dff0f7290 */ /* 0x000fe200087fe4ff */
[----:B------:R4:W1:Y:S01]  /*1de0*/  SYNCS.PHASECHK.TRANS64.TRYWAIT P0, [UR8+0x60], R0 ;  /* 0x00006000ff0075a7 */ /* 0x0008620008001108 */
[----:B------:R-:W-:-:S02]  /*1df0*/  ULEA UR4, UR4, UR6, 0x2 ;  /* 0x0000000604047291 */ /* 0x000fc4000f8e10ff */
[----:B------:R-:W-:Y:S02]  /*1e00*/  UISETP.NE.AND UP0, UPT, UR7, UR21, UPT ;  /* 0x000000150700728c */ /* 0x000fe4000bf05270 */
[----:B------:R-:W-:Y:S02]  /*1e10*/  UIADD3.X UR17, UPT, UPT, URZ, UR29, URZ, UP1, !UPT ;  /* 0x0000001dff117290 */ /* 0x000fe40008ffe4ff */
[----:B------:R-:W-:Y:S02]  /*1e20*/  UIADD3 UR32, UPT, UPT, UR32, 0x6800, URZ ;  /* 0x0000680020207890 */ /* 0x000fe4000fffe0ff */
[----:B------:R-:W-:Y:S01]  /*1e30*/  UIADD3 UR8, UPT, UPT, UR4, 0x1e800, URZ ;  /* 0x0001e80004087890 */ /* 0x000fe2000fffe0ff */
[----:B------:R-:W-:Y:S01]  /*1e40*/  UMOV UR18, 0x0 ;  /* 0x0000000000127882 */ /* 0x000fe20000000000 */
[----:B------:R-:W-:Y:S01]  /*1e50*/  UMOV UR19, 0x10000000 ;  /* 0x1000000000137882 */ /* 0x000fe20000000000 */
[----:B------:R-:W-:Y:S01]  /*1e60*/  UMOV UR4, 0xff0000 ;  /* 0x00ff000000047882 */ /* 0x000fe20000000000 */
[----:B------:R-:W-:Y:S01]  /*1e70*/  UMOV UR12, UR36 ;  /* 0x00000024000c7c82 */ /* 0x000fe20008000000 */
[----:B------:R-:W-:Y:S01]  /*1e80*/  UMOV UR9, UR33 ;  /* 0x0000002100097c82 */ /* 0x000fe20008000000 */
[----:B------:R-:W-:Y:S01]  /*1e90*/  UMOV UR10, UR34 ;  /* 0x00000022000a7c82 */ /* 0x000fe20008000000 */
[----:B------:R-:W-:Y:S01]  /*1ea0*/  UTMALDG.3D [UR32], [UR16], desc[UR18] ;  /* 0x00001220100075b4 */ /* 0x000fe20008011000 */
[----:B------:R-:W-:Y:S01]  /*1eb0*/  UMOV UR13, UR21 ;  /* 0x00000015000d7c82 */ /* 0x000fe20008000000 */
[----:B------:R2:W-:Y:S02]  /*1ec0*/  UTMALDG.3D.MULTICAST [UR8], [UR14], UR4, desc[UR18] ;  /* 0x000012080e0073b4 */ /* 0x0005e40008011804 */
[----:B--2---:R-:W-:Y:S01]  /*1ed0*/  UMOV UR4, UR5 ;  /* 0x0000000500047c82 */ /* 0x004fe20008000000 */
[----:B------:R-:W-:Y:S05]  /*1ee0*/  BRA.U UP0, `(.L_x_32) ;  /* 0xfffffffd00487547 */ /* 0x000fea000b83ffff */
.L_x_26:
[----:B------:R-:W-:Y:S01]  /*1ef0*/  ULEA UR4, UR5, UR6, 0x3 ;  /* 0x0000000605047291 */ /* 0x000fe2000f8e18ff */
[----:B--2-4-:R-:W-:Y:S01]  /*1f00*/  SHF.L.U32 R0, R12, 0x1f, RZ ;  /* 0x0000001f0c007819 */ /* 0x014fe200000006ff */
[----:B------:R-:W-:Y:S01]  /*1f10*/  @!P1 SYNCS.ARRIVE.TRANS64.A1T0 RZ, [UR6+0xf8], RZ ;  /* 0x0000f8ffffff99a7 */ /* 0x000fe20008100006 */
[----:B------:R-:W-:-:S06]  /*1f20*/  UISETP.GT.AND UP0, UPT, UR41, UR40, UPT ;  /* 0x000000282900728c */ /* 0x000fcc000bf04270 */
[----:B-1-3--:R1:W2:Y:S03]  /*1f30*/  SYNCS.PHASECHK.TRANS64.TRYWAIT P0, [UR4+0x60], R0 ;  /* 0x00006000ff0075a7 */ /* 0x00a2a60008001104 */
[----:B------:R-:W-:Y:S05]  /*1f40*/  BRA.U !UP0, `(.L_x_33) ;  /* 0x0000000108c47547 */ /* 0x000fea000b800000 */
[----:B------:R-:W-:Y:S01]  /*1f50*/  UIADD3 UR26, UPT, UPT, UR43, UR13, URZ ;  /* 0x0000000d2b1a7290 */ /* 0x000fe2000fffe0ff */
[----:B------:R-:W-:-:S11]  /*1f60*/  UMOV UR4, UR5 ;  /* 0x0000000500047c82 */ /* 0x000fd60008000000 */
.L_x_39:
[----:B------:R-:W-:Y:S01]  /*1f70*/  ULEA UR17, UR4, UR6, 0x3 ;  /* 0x0000000604117291 */ /* 0x000fe2000f8e18ff */
[----:B--2---:R-:W-:Y:S01]  /*1f80*/  @!P3 MOV R2, 0x4000 ;  /* 0x000040000002b802 */ /* 0x004fe20000000f00 */
[----:B--2-4-:R-:W-:Y:S10]  /*1f90*/  @P0 BRA `(.L_x_34) ;  /* 0x00000000000c0947 */ /* 0x014ff40003800000 */
[----:B------:R-:W-:-:S04]  /*1fa0*/  SHF.L.U32 R3, R12, 0x1f, RZ ;  /* 0x0000001f0c037819 */ /* 0x000fc800000006ff */
[----:B------:R-:W2:Y:S02]  /*1fb0*/  SYNCS.PHASECHK.TRANS64.TRYWAIT P0, [UR17+0x60], R3 ;  /* 0x00006003ff0075a7 */ /* 0x000ea40008001111 */
[----:B--2---:R-:W-:Y:S05]  /*1fc0*/  @!P0 BRA `(.L_x_35) ;  /* 0x0000006000188947 */ /* 0x004fea0003800000 */
.L_x_34:
[----:B------:R2:W-:Y:S01]  /*1fd0*/  @!P3 SYNCS.ARRIVE.TRANS64 RZ, [UR17], R2 ;  /* 0x00000002ffffb9a7 */ /* 0x0005e20008000011 */
[----:B------:R-:W-:-:S04]  /*1fe0*/  ULOP3.LUT UR5, UR25, 0x2, URZ, 0xfc, !UPT ;  /* 0x0000000219057892 */ /* 0x000fc8000f8efcff */
[----:B------:R-:W-:-:S09]  /*1ff0*/  UISETP.NE.AND UP0, UPT, UR5, 0x2, UPT ;  /* 0x000000020500788c */ /* 0x000fd2000bf05270 */
[----:B------:R-:W-:Y:S05]  /*2000*/  BRA.U UP0, `(.L_x_36) ;  /* 0x0000000100047547 */ /* 0x000fea000b800000 */
[----:B------:R-:W-:Y:S05]  /*2010*/  BPT.TRAP 0x1 ;  /* 0x000000040000795c */ /* 0x000fea0000300000 */
.L_x_36:
[----:B------:R-:W-:Y:S04]  /*2020*/  BSSY.RECONVERGENT B0, `(.L_x_37) ;  /* 0x0000003000007945 */ /* 0x000fe80003800200 */
[----:B------:R-:W-:Y:S05]  /*2030*/  @P2 BRA `(.L_x_38) ;  /* 0x0000000000042947 */ /* 0x000fea0003800000 */
[----:B------:R-:W-:Y:S05]  /*2040*/  BPT.TRAP 0x1 ;  /* 0x000000040000795c */ /* 0x000fea0000300000 */
.L_x_38:
[----:B------:R-:W-:Y:S05]  /*2050*/  BSYNC.RECONVERGENT B0 ;  /* 0x0000000000007941 */ /* 0x000fea0003800200 */
.L_x_37:
[----:B------:R-:W-:Y:S02]  /*2060*/  UIADD3 UR5, UPT, UPT, UR4, 0x1, URZ ;  /* 0x0000000104057890 */ /* 0x000fe4000fffe0ff */
[----:B------:R-:W-:Y:S02]  /*2070*/  ULEA UR16, UR4, UR6, 0xd ;  /* 0x0000000604107291 */ /* 0x000fe4000f8e68ff */
[----:B------:R-:W-:Y:S02]  /*2080*/  UISETP.NE.AND UP0, UPT, UR5, 0xc, UPT ;  /* 0x0000000c0500788c */ /* 0x000fe4000bf05270 */
[----:B------:R-:W-:Y:S02]  /*2090*/  ULEA UR4, UR4, UR24, 0xb ;  /* 0x0000001804047291 */ /* 0x000fe4000f8e58ff */
[----:B------:R-:W-:Y:S02]  /*20a0*/  USEL UR8, URZ, 0x1, UP0 ;  /* 0x00000001ff087887 */ /* 0x000fe40008000000 */
[----:B------:R-:W-:-:S02]  /*20b0*/  USEL UR5, UR5, URZ, UP0 ;  /* 0x000000ff05057287 */ /* 0x000fc40008000000 */
[----:B------:R-:W-:Y:S02]  /*20c0*/  UIADD3 UR22, UP1, UPT, UR28, 0x80, URZ ;  /* 0x000000801c167890 */ /* 0x000fe4000ff3e0ff */
[----:B------:R-:W-:Y:S01]  /*20d0*/  UIADD3 UR14, UP0, UPT, UR28, 0x180, URZ ;  /* 0x000001801c0e7890 */ /* 0x000fe2000ff1e0ff */
[----:B------:R-:W-:Y:S01]  /*20e0*/  LOP3.LUT R12, R12, UR8, RZ, 0x3c, !PT ;  /* 0x000000080c0c7c12 */ /* 0x000fe2000f8e3cff */
[----:B------:R-:W-:Y:S02]  /*20f0*/  ULEA UR4, UR4, UR6, 0x2 ;  /* 0x0000000604047291 */ /* 0x000fe4000f8e10ff */
[----:B------:R-:W-:Y:S01]  /*2100*/  ULEA UR7, UR5, UR6, 0x3 ;  /* 0x0000000605077291 */ /* 0x000fe2000f8e18ff */
[----:B-1----:R-:W-:Y:S01]  /*2110*/  SHF.L.U32 R0, R12, 0x1f, RZ ;  /* 0x0000001f0c007819 */ /* 0x002fe200000006ff */
[----:B------:R-:W-:Y:S02]  /*2120*/  USHF.L.U32 UR18, UR13, 0x5, URZ ;  /* 0x000000050d127899 */ /* 0x000fe400080006ff */
[----:B------:R-:W-:-:S02]  /*2130*/  UIADD3 UR16, UPT, UPT, UR16, 0x6800, URZ ;  /* 0x0000680010107890 */ /* 0x000fc4000fffe0ff */
[----:B------:R-:W-:Y:S02]  /*2140*/  UIADD3.X UR23, UPT, UPT, URZ, UR29, URZ, UP1, !UPT ;  /* 0x0000001dff177290 */ /* 0x000fe40008ffe4ff */
[----:B------:R-:W-:Y:S01]  /*2150*/  UIADD3 UR8, UPT, UPT, UR4, 0x1e800, URZ ;  /* 0x0001e80004087890 */ /* 0x000fe2000fffe0ff */
[----:B------:R3:W4:Y:S01]  /*2160*/  SYNCS.PHASECHK.TRANS64.TRYWAIT P0, [UR7+0x60], R0 ;  /* 0x00006000ff0075a7 */ /* 0x0007220008001107 */
[----:B------:R-:W-:Y:S01]  /*2170*/  UIADD3.X UR15, UPT, UPT, URZ, UR29, URZ, UP0, !UPT ;  /* 0x0000001dff0f7290 */ /* 0x000fe200087fe4ff */
[----:B------:R-:W-:Y:S01]  /*2180*/  UMOV UR30, 0x0 ;  /* 0x00000000001e7882 */ /* 0x000fe20000000000 */
[----:B------:R-:W-:Y:S01]  /*2190*/  UMOV UR31, 0x10000000 ;  /* 0x10000000001f7882 */ /* 0x000fe20000000000 */
[----:B------:R-:W-:Y:S01]  /*21a0*/  UMOV UR19, UR35 ;  /* 0x0000002300137c82 */ /* 0x000fe20008000000 */
[----:B------:R-:W-:Y:S01]  /*21b0*/  UMOV UR20, UR36 ;  /* 0x0000002400147c82 */ /* 0x000fe20008000000 */
[----:B------:R-:W-:Y:S01]  /*21c0*/  UMOV UR7, 0xff0000 ;  /* 0x00ff000000077882 */ /* 0x000fe20000000000 */
[----:B------:R-:W-:Y:S01]  /*21d0*/  UMOV UR12, UR36 ;  /* 0x00000024000c7c82 */ /* 0x000fe20008000000 */
[----:B------:R-:W-:Y:S01]  /*21e0*/  UMOV UR9, UR17 ;  /* 0x0000001100097c82 */ /* 0x000fe20008000000 */
[----:B------:R-:W-:Y:S01]  /*21f0*/  UMOV UR10, UR18 ;  /* 0x00000012000a7c82 */ /* 0x000fe20008000000 */
[----:B------:R3:W-:Y:S01]  /*2200*/  UTMALDG.3D [UR16], [UR22], desc[UR30] ;  /* 0x00001e10160075b4 */ /* 0x0007e20008011000 */
[----:B------:R-:W-:Y:S01]  /*2210*/  UIADD3 UR13, UPT, UPT, UR13, 0x1, URZ ;  /* 0x000000010d0d7890 */ /* 0x000fe2000fffe0ff */
[----:B------:R-:W-:-:S03]  /*2220*/  UMOV UR4, UR5 ;  /* 0x0000000500047c82 */ /* 0x000fc60008000000 */
[----:B------:R-:W-:Y:S01]  /*2230*/  UISETP.NE.AND UP0, UPT, UR13, UR26, UPT ;  /* 0x0000001a0d00728c */ /* 0x000fe2000bf05270 */
[----:B------:R3:W-:Y:S08]  /*2240*/  UTMALDG.3D.MULTICAST [UR8], [UR14], UR7, desc[UR30] ;  /* 0x00001e080e0073b4 */ /* 0x0007f00008011807 */
[----:B---3--:R-:W-:Y:S05]  /*2250*/  BRA.U UP0, `(.L_x_39) ;  /* 0xfffffffd00447547 */ /* 0x008fea000b83ffff */
.L_x_33:
[C---:B------:R-:W-:Y:S01]  /*2260*/  LEA R3, R11.reuse, UR6, 0x3 ;  /* 0x000000060b037c11 */ /* 0x040fe2000f8e18ff */
[----:B------:R-:W-:Y:S01]  /*2270*/  NOP ;  /* 0x0000000000007918 */ /* 0x000fe20000000000 */
[----:B-1----:R-:W-:Y:S02]  /*2280*/  SHF.L.U32 R0, R10, 0x1f, RZ ;  /* 0x0000001f0a007819 */ /* 0x002fe400000006ff */
[----:B------:R-:W-:Y:S02]  /*2290*/  LEA R4, R11, UR6, 0x4 ;  /* 0x000000060b047c11 */ /* 0x000fe4000f8e20ff */
[----:B--2-4-:R-:W1:Y:S02]  /*22a0*/  SYNCS.PHASECHK.TRANS64.TRYWAIT P0, [R3+URZ+0x100], R0 ;  /* 0x00010000030075a7 */ /* 0x014e6400080011ff */
[----:B-1----:R-:W-:Y:S05]  /*22b0*/  @!P0 BRA `(.L_x_40) ;  /* 0x0000005c00748947 */ /* 0x002fea0003800000 */
.L_x_134:
[----:B------:R-:W2:Y:S01]  /*22c0*/  LDS.128 R4, [R4+0x190] ;  /* 0x0001900004047984 */ /* 0x000ea20000000c00 */
[----:B------:R-:W-:Y:S01]  /*22d0*/  UISETP.GE.AND UP0, UPT, UR42, 0x1, UPT ;  /* 0x000000012a00788c */ /* 0x000fe2000bf06270 */
[----:B------:R-:W-:Y:S01]  /*22e0*/  @!PT LDS RZ, [RZ] ;  /* 0x00000000fffff984 */ /* 0x000fe20000000800 */
[----:B------:R-:W-:Y:S01]  /*22f0*/  @!PT LDS RZ, [RZ] ;  /* 0x00000000fffff984 */ /* 0x000fe20000000800 */
[----:B------:R-:W-:Y:S01]  /*2300*/  @!PT LDS RZ, [RZ] ;  /* 0x00000000fffff984 */ /* 0x000fe20000000800 */
[----:B------:R-:W-:Y:S01]  /*2310*/  @!PT LDS RZ, [RZ] ;  /* 0x00000000fffff984 */ /* 0x000fe20000000800 */
[----:B------:R3:W-:Y:S06]  /*2320*/  MEMBAR.ALL.CTA ;  /* 0x0000000000007992 */ /* 0x0007ec0000008000 */
[----:B---3--:R-:W3:Y:S01]  /*2330*/  FENCE.VIEW.ASYNC.S ;  /* 0x00000000000073c6 */ /* 0x008ee20000000000 */
[----:B--2---:R-:W-:-:S13]  /*2340*/  LOP3.LUT P0, RZ, R6, 0x1, RZ, 0xc0, !PT ;  /* 0x0000000106ff7812 */ /* 0x004fda000780c0ff */
[----:B---3--:R-:W-:Y:S01]  /*2350*/  VOTEU.ANY UP1, P0 ;  /* 0x0000000000ff7886 */ /* 0x008fe20000020100 */
[----:B------:R-:W-:-:S13]  /*2360*/  PLOP3.LUT P0, PT, PT, PT, UP1, 0x80, 0x8 ;  /* 0x000000000008781c */ /* 0x000fda0003f0f018 */
[----:B-1----:R-:W-:Y:S02]  /*2370*/  @P0 LOP3.LUT R0, R5, 0xffff, RZ, 0xc0, !PT ;  /* 0x0000ffff05000812 */ /* 0x002fe400078ec0ff */
[----:B------:R-:W-:Y:S02]  /*2380*/  @P0 MOV R2, R4 ;  /* 0x0000000400020202 */ /* 0x000fe40000000f00 */
[----:B------:R-:W-:Y:S01]  /*2390*/  @P0 R2UR UR7, R0 ;  /* 0x00000000000702ca */ /* 0x000fe200000e0000 */
[----:B------:R-:W-:Y:S01]  /*23a0*/  VIADD R0, R3, 0x110 ;  /* 0x0000011003007836 */ /* 0x000fe20000000000 */
[----:B------:R-:W-:Y:S02]  /*23b0*/  @P0 SHF.R.U32.HI R4, RZ, 0x10, R5 ;  /* 0x00000010ff040819 */ /* 0x000fe40000011605 */
[----:B------:R-:W-:Y:S02]  /*23c0*/  @P0 R2UR UR8, R2 ;  /* 0x00000000020802ca */ /* 0x000fe400000e0000 */
[----:B------:R-:W-:-:S02]  /*23d0*/  PRMT R0, RZ, 0x654, R0 ;  /* 0x00000654ff007816 */ /* 0x000fc40000000000 */
[----:B------:R-:W-:Y:S02]  /*23e0*/  @P0 R2UR UR4, R4 ;  /* 0x00000000040402ca */ /* 0x000fe400000e0000 */
[----:B------:R1:W-:Y:S03]  /*23f0*/  SYNCS.ARRIVE.TRANS64.RED.A1T0 RZ, [R0+URZ], RZ ;  /* 0x000000ff00ff79a7 */ /* 0x0003e600081004ff */
[----:B------:R-:W-:-:S04]  /*2400*/  @UP1 UMOV UR27, UR7 ;  /* 0x00000007001b1c82 */ /* 0x000fc80008000000 */
[----:B------:R-:W-:-:S04]  /*2410*/  @UP1 UMOV UR37, UR8 ;  /* 0x0000000800251c82 */ /* 0x000fc80008000000 */
[----:B------:R-:W-:Y:S01]  /*2420*/  @UP1 UMOV UR36, UR4 ;  /* 0x0000000400241c82 */ /* 0x000fe20008000000 */
[----:B------:R-:W-:Y:S05]  /*2430*/  BRA.U !UP0, `(.L_x_41) ;  /* 0x0000000108d47547 */ /* 0x000fea000b800000 */
[----:B------:R-:W2:Y:S01]  /*2440*/  LDCU.128 UR12, c[0x0][0xb10] ;  /* 0x00016200ff0c77ac */ /* 0x000ea20008000c00 */
[----:B------:R-:W3:Y:S01]  /*2450*/  LDCU UR26, c[0x0][0xb20] ;  /* 0x00016400ff1a77ac */ /* 0x000ee20008000800 */
[----:B------:R-:W4:Y:S01]  /*2460*/  LDCU UR20, c[0x0][0xb0c] ;  /* 0x00016180ff1477ac */ /* 0x000f220008000800 */
[----:B------:R-:W1:Y:S01]  /*2470*/  LDCU.64 UR10, c[0x0][0xb28] ;  /* 0x00016500ff0a77ac */ /* 0x000e620008000a00 */
[----:B------:R-:W-:Y:S02]  /*2480*/  UISETP.NE.AND UP3, UPT, UR42, 0x1, UPT ;  /* 0x000000012a00788c */ /* 0x000fe4000bf65270 */
[----:B--2---:R-:W-:Y:S02]  /*2490*/  UIMAD.WIDE.U32 UR16, UR38, UR15, URZ ;  /* 0x0000000f261072a5 */ /* 0x004fe4000f8e00ff */
[----:B------:R-:W-:Y:S02]  /*24a0*/  UIMAD.WIDE.U32 UR8, UR39, UR12, URZ ;  /* 0x0000000c270872a5 */ /* 0x000fe4000f8e00ff */
[----:B------:R-:W-:-:S02]  /*24b0*/  UISETP.NE.AND UP0, UPT, UR14, 0x1, UPT ;  /* 0x000000010e00788c */ /* 0x000fc4000bf05270 */
[----:B------:R-:W-:Y:S01]  /*24c0*/  UIMAD.WIDE.U32 UR22, UR27, UR15, URZ ;  /* 0x0000000f1b1672a5 */ /* 0x000fe2000f8e00ff */
[----:B------:R-:W-:Y:S02]  /*24d0*/  UMOV UR16, UR17 ;  /* 0x0000001100107c82 */ /* 0x000fe40008000000 */
[----:B------:R-:W-:Y:S01]  /*24e0*/  UMOV UR8, UR9 ;  /* 0x0000000900087c82 */ /* 0x000fe20008000000 */
[----:B---3--:R-:W-:Y:S02]  /*24f0*/  USHF.R.U32.HI UR16, URZ, UR26, UR16 ;  /* 0x0000001aff107299 */ /* 0x008fe40008011610 */
[----:B----4-:R-:W-:Y:S02]  /*2500*/  UISETP.NE.AND UP2, UPT, UR20, 0x1, UPT ;  /* 0x000000011400788c */ /* 0x010fe4000bf45270 */
[----:B------:R-:W-:Y:S02]  /*2510*/  USHF.R.U32.HI UR8, URZ, UR13, UR8 ;  /* 0x0000000dff087299 */ /* 0x000fe40008011608 */
[----:B------:R-:W-:-:S02]  /*2520*/  USEL UR7, UR38, UR16, !UP0 ;  /* 0x0000001026077287 */ /* 0x000fc4000c000000 */
[----:B------:R-:W-:Y:S02]  /*2530*/  USEL UR8, UR39, UR8, !UP2 ;  /* 0x0000000827087287 */ /* 0x000fe4000d000000 */
[----:B-1----:R-:W-:Y:S01]  /*2540*/  UIMAD.WIDE.U32 UR16, UR7, UR10, URZ ;  /* 0x0000000a071072a5 */ /* 0x002fe2000f8e00ff */
[----:B------:R-:W-:Y:S01]  /*2550*/  UMOV UR4, UR23 ;  /* 0x0000001700047c82 */ /* 0x000fe20008000000 */
[----:B------:R-:W-:Y:S02]  /*2560*/  UIMAD.WIDE.U32 UR18, UR37, UR12, URZ ;  /* 0x0000000c251272a5 */ /* 0x000fe4000f8e00ff */
[----:B------:R-:W-:-:S03]  /*2570*/  UIMAD.WIDE.U32 UR22, UR8, UR10, URZ ;  /* 0x0000000a081672a5 */ /* 0x000fc6000f8e00ff */
[----:B------:R-:W-:Y:S01]  /*2580*/  UMOV UR16, UR17 ;  /* 0x0000001100107c82 */ /* 0x000fe20008000000 */
[----:B------:R-:W-:Y:S02]  /*2590*/  USHF.R.U32.HI UR4, URZ, UR26, UR4 ;  /* 0x0000001aff047299 */ /* 0x000fe40008011604 */
[----:B------:R-:W-:Y:S01]  /*25a0*/  @UP3 USHF.R.U32.HI UR7, URZ, UR11, UR16 ;  /* 0x0000000bff073299 */ /* 0x000fe20008011610 */
[----:B------:R-:W-:Y:S01]  /*25b0*/  UMOV UR18, UR19 ;  /* 0x0000001300127c82 */ /* 0x000fe20008000000 */
[----:B------:R-:W-:Y:S01]  /*25c0*/  UMOV UR22, UR23 ;  /* 0x0000001700167c82 */ /* 0x000fe20008000000 */
[----:B------:R-:W-:Y:S02]  /*25d0*/  USHF.R.U32.HI UR13, URZ, UR13, UR18 ;  /* 0x0000000dff0d7299 */ /* 0x000fe40008011612 */
[----:B------:R-:W-:Y:S02]  /*25e0*/  USEL UR4, UR27, UR4, !UP0 ;  /* 0x000000041b047287 */ /* 0x000fe4000c000000 */
[----:B------:R-:W-:-:S02]  /*25f0*/  @UP3 USHF.R.U32.HI UR8, URZ, UR11, UR22 ;  /* 0x0000000bff083299 */ /* 0x000fc40008011616 */
[----:B------:R-:W-:Y:S02]  /*2600*/  UIMAD UR9, UR42, UR7, URZ ;  /* 0x000000072a0972a4 */ /* 0x000fe4000f8e02ff */
[----:B------:R-:W-:Y:S02]  /*2610*/  USEL UR7, UR37, UR13, !UP2 ;  /* 0x0000000d25077287 */ /* 0x000fe4000d000000 */
[----:B------:R-:W-:Y:S02]  /*2620*/  UIMAD UR12, UR42, UR8, URZ ;  /* 0x000000082a0c72a4 */ /* 0x000fe4000f8e02ff */
[----:B------:R-:W-:Y:S02]  /*2630*/  UISETP.GE.AND UP0, UPT, UR4, UR9, UPT ;  /* 0x000000090400728c */ /* 0x000fe4000bf06270 */
[----:B------:R-:W-:Y:S02]  /*2640*/  UIMAD.WIDE.U32 UR16, UR4, UR10, URZ ;  /* 0x0000000a041072a5 */ /* 0x000fe4000f8e00ff */
[----:B------:R-:W-:-:S02]  /*2650*/  UISETP.GE.OR UP0, UPT, UR7, UR12, UP0 ;  /* 0x0000000c0700728c */ /* 0x000fc40008706670 */
[----:B------:R-:W-:Y:S02]  /*2660*/  UIMAD.WIDE.U32 UR12, UR7, UR10, URZ ;  /* 0x0000000a070c72a5 */ /* 0x000fe4000f8e00ff */
[----:B------:R-:W-:Y:S01]  /*2670*/  UIADD3 UR15, UPT, UPT, -UR4, URZ, URZ ;  /* 0x000000ff040f7290 */ /* 0x000fe2000fffe1ff */
[----:B------:R-:W-:Y:S01]  /*2680*/  UMOV UR10, UR17 ;  /* 0x00000011000a7c82 */ /* 0x000fe20008000000 */
[----:B------:R-:W-:Y:S02]  /*2690*/  UIADD3 UR12, UPT, UPT, -UR7, URZ, URZ ;  /* 0x000000ff070c7290 */ /* 0x000fe4000fffe1ff */
[----:B------:R-:W-:-:S03]  /*26a0*/  USHF.R.U32.HI UR10, URZ, UR11, UR10 ;  /* 0x0000000bff0a7299 */ /* 0x000fc6000801160a */
[----:B------:R-:W-:Y:S01]  /*26b0*/  @!UP0 UMOV UR9, UR13 ;  /* 0x0000000d00098c82 */ /* 0x000fe20008000000 */
[----:B------:R-:W-:Y:S02]  /*26c0*/  UIMAD UR15, UR14, UR15, UR27 ;  /* 0x0000000f0e0f72a4 */ /* 0x000fe4000f8e021b */
[----:B------:R-:W-:Y:S02]  /*26d0*/  USEL UR10, UR4, UR10, !UP3 ;  /* 0x0000000a040a7287 */ /* 0x000fe4000d800000 */
[----:B------:R-:W-:Y:S02]  /*26e0*/  @!UP0 USHF.R.U32.HI UR9, URZ, UR11, UR9 ;  /* 0x0000000bff098299 */ /* 0x000fe40008011609 */
[----:B------:R-:W-:Y:S02]  /*26f0*/  UIADD3 UR11, UPT, UPT, -UR10, URZ, URZ ;  /* 0x000000ff0a0b7290 */ /* 0x000fe4000fffe1ff */
[----:B------:R-:W-:Y:S02]  /*2700*/  @!UP0 USEL UR9, UR7, UR9, !UP3 ;  /* 0x0000000907098287 */ /* 0x000fe4000d800000 */
[----:B------:R-:W-:-:S02]  /*2710*/  UIMAD UR11, UR42, UR11, UR4 ;  /* 0x0000000b2a0b72a4 */ /* 0x000fc4000f8e0204 */
[----:B------:R-:W-:Y:S02]  /*2720*/  @!UP0 UIADD3 UR10, UPT, UPT, UR10, -UR9, URZ ;  /* 0x800000090a0a8290 */ /* 0x000fe4000fffe0ff */
[----:B------:R-:W-:Y:S02]  /*2730*/  @!UP0 UIMAD UR9, UR11, UR8, UR9 ;  /* 0x000000080b0982a4 */ /* 0x000fe4000f8e0209 */
[----:B------:R-:W-:Y:S02]  /*2740*/  @!UP0 UIMAD UR4, UR42, UR10, UR7 ;  /* 0x0000000a2a0482a4 */ /* 0x000fe4000f8e0207 */
[----:B------:R-:W-:Y:S02]  /*2750*/  UIMAD UR8, UR20, UR12, UR37 ;  /* 0x0000000c140872a4 */ /* 0x000fe4000f8e0225 */
[----:B------:R-:W-:Y:S01]  /*2760*/  UIMAD UR27, UR4, UR14, UR15 ;  /* 0x0000000e041b72a4 */ /* 0x000fe2000f8e020f */
[----:B------:R-:W-:Y:S02]  /*2770*/  @!UP0 UMOV UR7, UR9 ;  /* 0x0000000900078c82 */ /* 0x000fe40008000000 */
[----:B------:R-:W-:-:S12]  /*2780*/  UIMAD UR37, UR7, UR20, UR8 ;  /* 0x00000014072572a4 */ /* 0x000fd8000f8e0208 */
.L_x_41:
[----:B------:R-:W2:Y:S02]  /*2790*/  LDCU UR4, c[0x0][0xb30] ;  /* 0x00016600ff0477ac */ /* 0x000ea40008000800 */
[----:B--2---:R-:W-:-:S09]  /*27a0*/  UISETP.NE.AND UP0, UPT, UR4, 0x1, UPT ;  /* 0x000000010400788c */ /* 0x004fd2000bf05270 */
[----:B------:R-:W-:Y:S05]  /*27b0*/  BRA.U UP0, `(.L_x_42) ;  /* 0x0000000100447547 */ /* 0x000fea000b800000 */
[----:B------:R-:W2:Y:S01]  /*27c0*/  LDCU.128 UR12, c[0x0][0xb10] ;  /* 0x00016200ff0c77ac */ /* 0x000ea20008000c00 */
[----:B------:R-:W3:Y:S01]  /*27d0*/  LDCU UR16, c[0x0][0xb0c] ;  /* 0x00016180ff1077ac */ /* 0x000ee20008000800 */
[----:B------:R-:W4:Y:S01]  /*27e0*/  LDCU UR17, c[0x0][0xb20] ;  /* 0x00016400ff1177ac */ /* 0x000f220008000800 */
[----:B--2---:R-:W-:Y:S02]  /*27f0*/  UIMAD.WIDE.U32 UR10, UR37, UR12, URZ ;  /* 0x0000000c250a72a5 */ /* 0x004fe4000f8e00ff */
[----:B------:R-:W-:Y:S02]  /*2800*/  UIMAD.WIDE.U32 UR8, UR27, UR15, URZ ;  /* 0x0000000f1b0872a5 */ /* 0x000fe4000f8e00ff */
[----:B---3--:R-:W-:Y:S02]  /*2810*/  UISETP.NE.AND UP2, UPT, UR16, 0x1, UPT ;  /* 0x000000011000788c */ /* 0x008fe4000bf45270 */
[----:B------:R-:W-:Y:S01]  /*2820*/  UISETP.NE.AND UP0, UPT, UR14, 0x1, UPT ;  /* 0x000000010e00788c */ /* 0x000fe2000bf05270 */
[----:B------:R-:W-:-:S02]  /*2830*/  UMOV UR7, UR11 ;  /* 0x0000000b00077c82 */ /* 0x000fc40008000000 */
[----:B------:R-:W-:Y:S01]  /*2840*/  UMOV UR4, UR9 ;  /* 0x0000000900047c82 */ /* 0x000fe20008000000 */
[----:B------:R-:W-:Y:S02]  /*2850*/  USHF.R.U32.HI UR7, URZ, UR13, UR7 ;  /* 0x0000000dff077299 */ /* 0x000fe40008011607 */
[----:B----4-:R-:W-:Y:S02]  /*2860*/  USHF.R.U32.HI UR4, URZ, UR17, UR4 ;  /* 0x00000011ff047299 */ /* 0x010fe40008011604 */
[----:B------:R-:W-:Y:S02]  /*2870*/  USEL UR7, UR37, UR7, !UP2 ;  /* 0x0000000725077287 */ /* 0x000fe4000d000000 */
[----:B------:R-:W-:-:S04]  /*2880*/  USEL UR4, UR27, UR4, !UP0 ;  /* 0x000000041b047287 */ /* 0x000fc8000c000000 */
[----:B------:R-:W-:Y:S02]  /*2890*/  UIADD3 UR8, UPT, UPT, UR7, -UR4, URZ ;  /* 0x8000000407087290 */ /* 0x000fe4000fffe0ff */
[----:B------:R-:W-:Y:S02]  /*28a0*/  UIADD3 UR4, UPT, UPT, -UR7, UR4, URZ ;  /* 0x0000000407047290 */ /* 0x000fe4000fffe1ff */
[----:B------:R-:W-:Y:S02]  /*28b0*/  UIMAD UR27, UR8, UR14, UR27 ;  /* 0x0000000e081b72a4 */ /* 0x000fe4000f8e021b */
[----:B------:R-:W-:-:S12]  /*28c0*/  UIMAD UR37, UR4, UR16, UR37 ;  /* 0x00000010042572a4 */ /* 0x000fd8000f8e0225 */
.L_x_42:
[----:B------:R-:W-:Y:S01]  /*28d0*/  VIADD R11, R11, 0x1 ;  /* 0x000000010b0b7836 */ /* 0x000fe20000000000 */
[----:B------:R-:W-:Y:S02]  /*28e0*/  R2UR UR7, R56 ;  /* 0x00000000380772ca */ /* 0x000fe400000e0000 */
[----:B------:R-:W-:Y:S02]  /*28f0*/  R2UR UR4, R55 ;  /* 0x00000000370472ca */ /* 0x000fe400000e0000 */
[C---:B------:R-:W-:Y:S02]  /*2900*/  ISETP.NE.AND P0, PT, R11.reuse, 0x2, PT ;  /* 0x000000020b00780c */ /* 0x040fe40003f05270 */
[----:B------:R-:W-:Y:S02]  /*2910*/  PLOP3.LUT P1, PT, PT, PT, PT, 0x80, 0x8 ;  /* 0x000000000008781c */ /* 0x000fe40003f2f070 */
[----:B-1----:R-:W-:Y:S02]  /*2920*/  SEL R0, RZ, 0x1, P0 ;  /* 0x00000001ff007807 */ /* 0x002fe40000000000 */
[----:B------:R-:W-:-:S02]  /*2930*/  SEL R11, R11, RZ, P0 ;  /* 0x000000ff0b0b7207 */ /* 0x000fc40000000000 */
[----:B------:R-:W-:Y:S01]  /*2940*/  LOP3.LUT R10, R10, R0, RZ, 0x3c, !PT ;  /* 0x000000000a0a7212 */ /* 0x000fe200078e3cff */
[----:B------:R-:W-:Y:S02]  /*2950*/  UIADD3 UR26, UPT, UPT, UR37, UR7, URZ ;  /* 0x00000007251a7290 */ /* 0x000fe4000fffe0ff */
[----:B------:R-:W-:Y:S01]  /*2960*/  UIADD3 UR30, UPT, UPT, UR27, UR4, URZ ;  /* 0x000000041b1e7290 */ /* 0x000fe2000fffe0ff */
[----:B------:R-:W-:Y:S11]  /*2970*/  BRA.U UP1, `(.L_x_43) ;  /* 0xfffffff101347547 */ /* 0x000ff6000b83ffff */
[----:B------:R-:W-:Y:S01]  /*2980*/  UIADD3 UR7, UPT, UPT, UR6, 0x60, URZ ;  /* 0x0000006006077890 */ /* 0x000fe2000fffe0ff */
[----:B------:R-:W-:-:S03]  /*2990*/  SHF.L.U32 R2, R12, 0x1f, RZ ;  /* 0x0000001f0c027819 */ /* 0x000fc600000006ff */
[----:B------:R-:W-:-:S09]  /*29a0*/  ULEA UR4, UR5, UR7, 0x3 ;  /* 0x0000000705047291 */ /* 0x000fd2000f8e18ff */
[----:B------:R-:W1:Y:S02]  /*29b0*/  SYNCS.PHASECHK.TRANS64.TRYWAIT P0, [UR4], R2 ;  /* 0x00000002ff0075a7 */ /* 0x000e640008001104 */
[----:B-1----:R-:W-:Y:S05]  /*29c0*/  @!P0 BRA `(.L_x_44) ;  /* 0x0000005400c48947 */ /* 0x002fea0003800000 */
.L_x_136:
[----:B------:R-:W-:-:S04]  /*29d0*/  UIADD3 UR4, UPT, UPT, UR5, 0x1, URZ ;  /* 0x0000000105047890 */ /* 0x000fc8000fffe0ff */
[----:B------:R-:W-:-:S04]  /*29e0*/  UISETP.NE.AND UP0, UPT, UR4, 0xc, UPT ;  /* 0x0000000c0400788c */ /* 0x000fc8000bf05270 */
[----:B------:R-:W-:Y:S02]  /*29f0*/  USEL UR6, URZ, 0x1, UP0 ;  /* 0x00000001ff067887 */ /* 0x000fe40008000000 */
[----:B------:R-:W-:-:S04]  /*2a00*/  USEL UR4, UR4, URZ, UP0 ;  /* 0x000000ff04047287 */ /* 0x000fc80008000000 */
[----:B------:R-:W-:Y:S01]  /*2a10*/  ULEA UR5, UR4, UR7, 0x3 ;  /* 0x0000000704057291 */ /* 0x000fe2000f8e18ff */
[----:B-1----:R-:W-:-:S04]  /*2a20*/  LOP3.LUT R2, R12, UR6, RZ, 0x3c, !PT ;  /* 0x000000060c027c12 */ /* 0x002fc8000f8e3cff */
[----:B------:R-:W-:-:S04]  /*2a30*/  SHF.L.U32 R3, R2, 0x1f, RZ ;  /* 0x0000001f02037819 */ /* 0x000fc800000006ff */
[----:B------:R-:W1:Y:S02]  /*2a40*/  SYNCS.PHASECHK.TRANS64.TRYWAIT P0, [UR5], R3 ;  /* 0x00000003ff0075a7 */ /* 0x000e640008001105 */
[----:B-1----:R-:W-:Y:S05]  /*2a50*/  @!P0 BRA `(.L_x_45) ;  /* 0x0000005400b88947 */ /* 0x002fea0003800000 */
.L_x_138:
[----:B------:R-:W-:-:S04]  /*2a60*/  UIADD3 UR4, UPT, UPT, UR4, 0x1, URZ ;  /* 0x0000000104047890 */ /* 0x000fc8000fffe0ff */
[----:B------:R-:W-:-:S04]  /*2a70*/  UISETP.NE.AND UP0, UPT, UR4, 0xc, UPT ;  /* 0x0000000c0400788c */ /* 0x000fc8000bf05270 */
[----:B------:R-:W-:Y:S02]  /*2a80*/  USEL UR6, URZ, 0x1, UP0 ;  /* 0x00000001ff067887 */ /* 0x000fe40008000000 */
[----:B------:R-:W-:-:S04]  /*2a90*/  USEL UR4, UR4, URZ, UP0 ;  /* 0x000000ff04047287 */ /* 0x000fc80008000000 */
[----:B------:R-:W-:Y:S01]  /*2aa0*/  ULEA UR5, UR4, UR7, 0x3 ;  /* 0x0000000704057291 */ /* 0x000fe2000f8e18ff */
[----:B------:R-:W-:-:S04]  /*2ab0*/  LOP3.LUT R2, R2, UR6, RZ, 0x3c, !PT ;  /* 0x0000000602027c12 */ /* 0x000fc8000f8e3cff */
[----:B-1----:R-:W-:-:S04]  /*2ac0*/  SHF.L.U32 R3, R2, 0x1f, RZ ;  /* 0x0000001f02037819 */ /* 0x002fc800000006ff */
[----:B------:R-:W1:Y:S02]  /*2ad0*/  SYNCS.PHASECHK.TRANS64.TRYWAIT P0, [UR5], R3 ;  /* 0x00000003ff0075a7 */ /* 0x000e640008001105 */
[----:B-1----:R-:W-:Y:S05]  /*2ae0*/  @!P0 BRA `(.L_x_46) ;  /* 0x0000005400ac8947 */ /* 0x002fea0003800000 */
.L_x_140:
        /* <DEDUP_REMOVED lines=9> */
.L_x_142:
        /* <DEDUP_REMOVED lines=9> */
.L_x_144:
        /* <DEDUP_REMOVED lines=9> */
.L_x_146:
        /* <DEDUP_REMOVED lines=9> */
.L_x_148:
        /* <DEDUP_REMOVED lines=9> */
.L_x_150:
        /* <DEDUP_REMOVED lines=9> */
.L_x_152:
        /* <DEDUP_REMOVED lines=9> */
.L_x_154:
        /* <DEDUP_REMOVED lines=9> */
.L_x_156:
[----:B------:R-:W-:-:S04]  /*2f70*/  UIADD3 UR4, UPT, UPT, UR4, 0x1, URZ ;  /* 0x0000000104047890 */ /* 0x000fc8000fffe0ff */
[----:B------:R-:W-:-:S04]  /*2f80*/  UISETP.NE.AND UP0, UPT, UR4, 0xc, UPT ;  /* 0x0000000c0400788c */ /* 0x000fc8000bf05270 */
[----:B------:R-:W-:Y:S02]  /*2f90*/  USEL UR5, URZ, 0x1, UP0 ;  /* 0x00000001ff057887 */ /* 0x000fe40008000000 */
[----:B------:R-:W-:-:S04]  /*2fa0*/  USEL UR4, UR4, URZ, UP0 ;  /* 0x000000ff04047287 */ /* 0x000fc80008000000 */
[----:B------:R-:W-:Y:S01]  /*2fb0*/  ULEA UR4, UR4, UR7, 0x3 ;  /* 0x0000000704047291 */ /* 0x000fe2000f8e18ff */
[----:B------:R-:W-:-:S04]  /*2fc0*/  LOP3.LUT R2, R2, UR5, RZ, 0x3c, !PT ;  /* 0x0000000502027c12 */ /* 0x000fc8000f8e3cff */
[----:B------:R-:W-:Y:S01]  /*2fd0*/  SHF.L.U32 R2, R2, 0x1f, RZ ;  /* 0x0000001f02027819 */ /* 0x000fe200000006ff */
[----:B-1----:R-:W-:-:S07]  /*2fe0*/  IMAD.U32 R0, RZ, RZ, UR4 ;  /* 0x00000004ff007e24 */ /* 0x002fce000f8e00ff */
.L_x_55:
[----:B-1----:R1:W2:Y:S02]  /*2ff0*/  SYNCS.PHASECHK.TRANS64.TRYWAIT P0, [R0+URZ], R2 ;  /* 0x00000002000075a7 */ /* 0x0022a400080011ff */
[----:B--2---:R-:W-:Y:S05]  /*3000*/  @!P0 NANOSLEEP.SYNCS 0x989680 ;  /* 0x009896800000895d */ /* 0x004fea0003900000 */
[----:B------:R-:W2:Y:S02]  /*3010*/  @!P0 SYNCS.PHASECHK.TRANS64 P0, [R0+URZ], R2 ;  /* 0x00000002000085a7 */ /* 0x000ea400080010ff */
[----:B--2---:R-:W-:Y:S05]  /*3020*/  @P0 EXIT ;  /* 0x000000000000094d */ /* 0x004fea0003800000 */
[----:B------:R-:W-:Y:S05]  /*3030*/  BRA `(.L_x_55) ;  /* 0xfffffffc00ec7947 */ /* 0x000fea000383ffff */
.L_x_23:
[----:B------:R-:W-:-:S04]  /*3040*/  UISETP.NE.AND UP0, UPT, UR54, URZ, UPT ;  /* 0x000000ff3600728c */ /* 0x000fc8000bf05270 */
[----:B------:R-:W-:-:S09]  /*3050*/  UISETP.NE.OR UP0, UPT, UR18, 0x1, UP0 ;  /* 0x000000011200788c */ /* 0x000fd20008705670 */
[----:B------:R-:W-:Y:S05]  /*3060*/  BRA.U UP0, `(.L_x_56) ;  /* 0x0000000500487547 */ /* 0x000fea000b800000 */
[----:B------:R-:W-:Y:S01]  /*3070*/  ISETP.GE.U32.AND P2, PT, R0, 0x8, PT ;  /* 0x000000080000780c */ /* 0x000fe20003f46070 */
[----:B------:R-:W-:Y:S01]  /*3080*/  IMAD.MOV.U32 R12, RZ, RZ, 0x1 ;  /* 0x00000001ff0c7424 */ /* 0x000fe200078e00ff */
[----:B------:R-:W-:Y:S02]  /*3090*/  CS2R R10, SRZ ;  /* 0x00000000000a7805 */ /* 0x000fe4000001ff00 */
[----:B------:R-:W-:Y:S01]  /*30a0*/  CS2R R8, SRZ ;  /* 0x0000000000087805 */ /* 0x000fe2000001ff00 */
[----:B------:R-:W-:Y:S01]  /*30b0*/  UMOV UR6, 0x400 ;  /* 0x0000040000067882 */ /* 0x000fe20000000000 */
[----:B------:R-:W-:Y:S01]  /*30c0*/  UMOV UR5, URZ ;  /* 0x000000ff00057c82 */ /* 0x000fe20008000000 */
[----:B------:R-:W-:-:S12]  /*30d0*/  ULEA UR6, UR54, UR6, 0x18 ;  /* 0x0000000636067291 */ /* 0x000fd8000f8ec0ff */
.L_x_60:
[----:B------:R-:W-:Y:S02]  /*30e0*/  LEA R2, R8, UR6, 0x3 ;  /* 0x0000000608027c11 */ /* 0x000fe4000f8e18ff */
[----:B------:R-:W-:-:S03]  /*30f0*/  SHF.L.U32 R4, R9, 0x1f, RZ ;  /* 0x0000001f09047819 */ /* 0x000fc600000006ff */
[----:B------:R-:W-:Y:S01]  /*3100*/  VIADD R5, R2, 0x170 ;  /* 0x0000017002057836 */ /* 0x000fe20000000000 */
[----:B------:R-:W2:Y:S02]  /*3110*/  SYNCS.PHASECHK.TRANS64.TRYWAIT P0, [R2+URZ+0x160], R4 ;  /* 0x00016004020075a7 */ /* 0x000ea400080011ff */
[----:B--2---:R-:W-:Y:S05]  /*3120*/  @!P0 BRA `(.L_x_57) ;  /* 0x0000005000f48947 */ /* 0x004fea0003800000 */
.L_x_157:
[----:B------:R-:W-:Y:S01]  /*3130*/  ULEA UR4, UR5, UR6, 0x3 ;  /* 0x0000000605047291 */ /* 0x000fe2000f8e18ff */
[----:B--2---:R-:W-:Y:S01]  /*3140*/  PRMT R2, RZ, 0x654, R5 ;  /* 0x00000654ff027816 */ /* 0x004fe20000000005 */
[----:B------:R-:W-:Y:S01]  /*3150*/  @!P2 IMAD.MOV.U32 R4, RZ, RZ, 0x10 ;  /* 0x00000010ff04a424 */ /* 0x000fe200078e00ff */
[----:B------:R-:W-:Y:S01]  /*3160*/  SHF.L.U32 R5, R12, 0x1f, RZ ;  /* 0x0000001f0c057819 */ /* 0x000fe200000006ff */
[----:B------:R-:W-:Y:S01]  /*3170*/  UIADD3 UR7, UPT, UPT, UR4, 0x100, URZ ;  /* 0x0000010004077890 */ /* 0x000fe2000fffe0ff */
[----:B------:R2:W-:Y:S05]  /*3180*/  SYNCS.ARRIVE.TRANS64.RED.A1T0 RZ, [R2+URZ], RZ ;  /* 0x000000ff02ff79a7 */ /* 0x0005ea00081004ff */
[----:B------:R-:W-:Y:S01]  /*3190*/  IMAD.U32 R6, RZ, RZ, UR7 ;  /* 0x00000007ff067e24 */ /* 0x000fe2000f8e00ff */
[----:B------:R-:W3:Y:S04]  /*31a0*/  SYNCS.PHASECHK.TRANS64.TRYWAIT P0, [UR4+0x110], R5 ;  /* 0x00011005ff0075a7 */ /* 0x000ee80008001104 */
[----:B------:R-:W-:Y:S01]  /*31b0*/  PRMT R6, R0, 0x654, R6 ;  /* 0x0000065400067816 */ /* 0x000fe20000000006 */
[----:B--23--:R-:W-:Y:S06]  /*31c0*/  @!P0 BRA `(.L_x_58) ;  /* 0x0000005000e08947 */ /* 0x00cfec0003800000 */
.L_x_159:
[----:B------:R-:W-:Y:S01]  /*31d0*/  ULEA UR8, UR5, UR6, 0x4 ;  /* 0x0000000605087291 */ /* 0x000fe2000f8e20ff */
[----:B------:R-:W-:Y:S01]  /*31e0*/  SEL R3, R6, R3, !P2 ;  /* 0x0000000306037207 */ /* 0x000fe20005000000 */
[----:B------:R-:W-:Y:S01]  /*31f0*/  UIADD3 UR9, UPT, UPT, UR4, 0x100, URZ ;  /* 0x0000010004097890 */ /* 0x000fe2000fffe0ff */
[----:B--2---:R-:W-:Y:S01]  /*3200*/  LEA R2, R11, UR6, 0x3 ;  /* 0x000000060b027c11 */ /* 0x004fe2000f8e18ff */
[----:B------:R-:W-:Y:S01]  /*3210*/  UIADD3 UR8, UPT, UPT, UR8, 0x190, URZ ;  /* 0x0000019008087890 */ /* 0x000fe2000fffe0ff */
[----:B------:R2:W-:Y:S01]  /*3220*/  @!P2 SYNCS.ARRIVE.TRANS64.RED RZ, [R3+URZ], R4 ;  /* 0x0000000403ffa9a7 */ /* 0x0005e200080004ff */
[----:B------:R-:W-:Y:S01]  /*3230*/  UIADD3 UR4, UPT, UPT, UR5, 0x1, URZ ;  /* 0x0000000105047890 */ /* 0x000fe2000fffe0ff */
[----:B------:R-:W-:-:S03]  /*3240*/  VIADD R8, R8, 0x1 ;  /* 0x0000000108087836 */ /* 0x000fc60000000000 */
[----:B------:R-:W-:Y:S02]  /*3250*/  UISETP.NE.AND UP0, UPT, UR4, 0x2, UPT ;  /* 0x000000020400788c */ /* 0x000fe4000bf05270 */
[----:B------:R-:W-:Y:S01]  /*3260*/  ISETP.NE.AND P0, PT, R8, 0x2, PT ;  /* 0x000000020800780c */ /* 0x000fe20003f05270 */
[----:B------:R-:W-:Y:S06]  /*3270*/  UGETNEXTWORKID.BROADCAST [UR8], [UR9] ;  /* 0x00000000080073ca */ /* 0x000fec0008000100 */
[----:B------:R-:W-:Y:S02]  /*3280*/  USEL UR7, URZ, 0x1, UP0 ;  /* 0x00000001ff077887 */ /* 0x000fe40008000000 */
[----:B------:R-:W-:-:S04]  /*3290*/  USEL UR5, UR4, URZ, UP0 ;  /* 0x000000ff04057287 */ /* 0x000fc80008000000 */
[----:B------:R-:W-:Y:S02]  /*32a0*/  LOP3.LUT R12, R12, UR7, RZ, 0x3c, !PT ;  /* 0x000000070c0c7c12 */ /* 0x000fe4000f8e3cff */
[----:B--2---:R-:W-:-:S04]  /*32b0*/  SHF.L.U32 R4, R10, 0x1f, RZ ;  /* 0x0000001f0a047819 */ /* 0x004fc800000006ff */
[----:B------:R-:W2:Y:S02]  /*32c0*/  SYNCS.PHASECHK.TRANS64.TRYWAIT P1, [R2+URZ+0x100], R4 ;  /* 0x00010004020075a7 */ /* 0x000ea400080211ff */
[----:B--2---:R-:W-:Y:S05]  /*32d0*/  @!P1 BRA `(.L_x_59) ;  /* 0x0000005000b49947 */ /* 0x004fea0003800000 */
.L_x_160:
[C---:B--2---:R-:W-:Y:S01]  /*32e0*/  LEA R4, R11.reuse, UR6, 0x4 ;  /* 0x000000060b047c11 */ /* 0x044fe2000f8e20ff */
[----:B------:R-:W-:Y:S01]  /*32f0*/  VIADD R2, R2, 0x110 ;  /* 0x0000011002027836 */ /* 0x000fe20000000000 */
[----:B------:R-:W-:Y:S01]  /*3300*/  SEL R8, R8, RZ, P0 ;  /* 0x000000ff08087207 */ /* 0x000fe20000000000 */
[----:B------:R-:W-:-:S03]  /*3310*/  VIADD R11, R11, 0x1 ;  /* 0x000000010b0b7836 */ /* 0x000fc60000000000 */
[----:B------:R-:W2:Y:S01]  /*3320*/  LDS.128 R4, [R4+0x190] ;  /* 0x0001900004047984 */ /* 0x000ea20000000c00 */
[----:B------:R-:W-:Y:S02]  /*3330*/  PRMT R2, RZ, 0x654, R2 ;  /* 0x00000654ff027816 */ /* 0x000fe40000000002 */
[C---:B------:R-:W-:Y:S01]  /*3340*/  ISETP.NE.AND P1, PT, R11.reuse, 0x2, PT ;  /* 0x000000020b00780c */ /* 0x040fe20003f25270 */
[----:B------:R-:W-:Y:S01]  /*3350*/  @!PT LDS RZ, [RZ] ;  /* 0x00000000fffff984 */ /* 0x000fe20000000800 */
[----:B------:R-:W-:Y:S01]  /*3360*/  @!PT LDS RZ, [RZ] ;  /* 0x00000000fffff984 */ /* 0x000fe20000000800 */
[----:B------:R-:W-:Y:S01]  /*3370*/  @!PT LDS RZ, [RZ] ;  /* 0x00000000fffff984 */ /* 0x000fe20000000800 */
[----:B------:R-:W-:Y:S01]  /*3380*/  @!PT LDS RZ, [RZ] ;  /* 0x00000000fffff984 */ /* 0x000fe20000000800 */
[----:B------:R3:W-:Y:S06]  /*3390*/  MEMBAR.ALL.CTA ;  /* 0x0000000000007992 */ /* 0x0007ec0000008000 */
[----:B---3--:R-:W3:Y:S01]  /*33a0*/  FENCE.VIEW.ASYNC.S ;  /* 0x00000000000073c6 */ /* 0x008ee20000000000 */
[----:B------:R-:W-:Y:S01]  /*33b0*/  SEL R11, R11, RZ, P1 ;  /* 0x000000ff0b0b7207 */ /* 0x000fe20000800000 */
[----:B---3--:R3:W-:Y:S01]  /*33c0*/  SYNCS.ARRIVE.TRANS64.RED.A1T0 RZ, [R2+URZ], RZ ;  /* 0x000000ff02ff79a7 */ /* 0x0087e200081004ff */
[----:B--2---:R-:W-:-:S02]  /*33d0*/  LOP3.LUT P3, RZ, R6, 0x1, RZ, 0xc0, !PT ;  /* 0x0000000106ff7812 */ /* 0x004fc4000786c0ff */
[----:B------:R-:W-:-:S04]  /*33e0*/  SEL R4, RZ, 0x1, P1 ;  /* 0x00000001ff047807 */ /* 0x000fc80000800000 */
[----:B------:R-:W-:Y:S02]  /*33f0*/  LOP3.LUT R10, R10, R4, RZ, 0x3c, !PT ;  /* 0x000000040a0a7212 */ /* 0x000fe400078e3cff */
[----:B---3--:R-:W-:-:S04]  /*3400*/  SEL R2, RZ, 0x1, P0 ;  /* 0x00000001ff027807 */ /* 0x008fc80000000000 */
[----:B------:R-:W-:Y:S01]  /*3410*/  LOP3.LUT R9, R9, R2, RZ, 0x3c, !PT ;  /* 0x0000000209097212 */ /* 0x000fe200078e3cff */
[----:B------:R-:W-:Y:S06]  /*3420*/  @P3 BRA `(.L_x_60) ;  /* 0xfffffffc002c3947 */ /* 0x000fec000383ffff */
[----:B------:R-:W-:Y:S01]  /*3430*/  ULEA UR4, UR5, UR6, 0x3 ;  /* 0x0000000605047291 */ /* 0x000fe2000f8e18ff */
[----:B------:R-:W-:-:S08]  /*3440*/  SHF.L.U32 R2, R12, 0x1f, RZ ;  /* 0x0000001f0c027819 */ /* 0x000fd000000006ff */
[----:B------:R-:W2:Y:S02]  /*3450*/  SYNCS.PHASECHK.TRANS64 P0, [UR4+0x110], R2 ;  /* 0x00011002ff0075a7 */ /* 0x000ea40008001004 */
[----:B--2---:R-:W-:Y:S05]  /*3460*/  @P0 BRA `(.L_x_61) ;  /* 0x0000000000080947 */ /* 0x004fea0003800000 */
[----:B------:R-:W2:Y:S02]  /*3470*/  SYNCS.PHASECHK.TRANS64.TRYWAIT P0, [UR4+0x110], R2 ;  /* 0x00011002ff0075a7 */ /* 0x000ea40008001104 */
[----:B--2---:R-:W-:Y:S05]  /*3480*/  @!P0 BRA `(.L_x_62) ;  /* 0x00000050005c8947 */ /* 0x004fea0003800000 */
.L_x_61:
[----:B------:R-:W-:-:S04]  /*3490*/  UIADD3 UR7, UPT, UPT, UR5, 0x1, URZ ;  /* 0x0000000105077890 */ /* 0x000fc8000fffe0ff */
[----:B------:R-:W-:-:S04]  /*34a0*/  UISETP.NE.AND UP0, UPT, UR7, 0x2, UPT ;  /* 0x000000020700788c */ /* 0x000fc8000bf05270 */
[----:B------:R-:W-:Y:S02]  /*34b0*/  USEL UR8, URZ, 0x1, UP0 ;  /* 0x00000001ff087887 */ /* 0x000fe40008000000 */
[----:B------:R-:W-:-:S04]  /*34c0*/  USEL UR7, UR7, URZ, UP0 ;  /* 0x000000ff07077287 */ /* 0x000fc80008000000 */
[----:B------:R-:W-:Y:S01]  /*34d0*/  ULEA UR7, UR7, UR6, 0x3 ;  /* 0x0000000607077291 */ /* 0x000fe2000f8e18ff */
[----:B--2---:R-:W-:-:S04]  /*34e0*/  LOP3.LUT R2, R12, UR8, RZ, 0x3c, !PT ;  /* 0x000000080c027c12 */ /* 0x004fc8000f8e3cff */
[----:B------:R-:W-:-:S04]  /*34f0*/  SHF.L.U32 R0, R2, 0x1f, RZ ;  /* 0x0000001f02007819 */ /* 0x000fc800000006ff */
[----:B------:R-:W2:Y:S02]  /*3500*/  SYNCS.PHASECHK.TRANS64 P0, [UR7+0x110], R0 ;  /* 0x00011000ff0075a7 */ /* 0x000ea40008001007 */
[----:B-12---:R-:W-:Y:S05]  /*3510*/  @P0 EXIT ;  /* 0x000000000000094d */ /* 0x006fea0003800000 */
[----:B------:R-:W-:Y:S02]  /*3520*/  SHF.L.U32 R2, R2, 0x1f, RZ ;  /* 0x0000001f02027819 */ /* 0x000fe400000006ff */
[----:B------:R-:W-:-:S07]  /*3530*/  MOV R0, UR7 ;  /* 0x0000000700007c02 */ /* 0x000fce0008000f00 */
.L_x_63:
[----:B-1----:R1:W2:Y:S02]  /*3540*/  SYNCS.PHASECHK.TRANS64.TRYWAIT P0, [R0+URZ+0x110], R2 ;  /* 0x00011002000075a7 */ /* 0x0022a400080011ff */
[----:B--2---:R-:W-:Y:S05]  /*3550*/  @!P0 NANOSLEEP.SYNCS 0x989680 ;  /* 0x009896800000895d */ /* 0x004fea0003900000 */
[----:B------:R-:W2:Y:S02]  /*3560*/  @!P0 SYNCS.PHASECHK.TRANS64 P0, [R0+URZ+0x110], R2 ;  /* 0x00011002000085a7 */ /* 0x000ea400080010ff */
[----:B--2---:R-:W-:Y:S05]  /*3570*/  @P0 EXIT ;  /* 0x000000000000094d */ /* 0x004fea0003800000 */
[----:B------:R-:W-:Y:S05]  /*3580*/  BRA `(.L_x_63) ;  /* 0xfffffffc00ec7947 */ /* 0x000fea000383ffff */
.L_x_56:
[----:B------:R-:W-:Y:S05]  /*3590*/  BRA.U UP5, `(.L_x_64) ;  /* 0x0000000d05d47547 */ /* 0x000fea000b800000 */
[----:B------:R-:W-:Y:S01]  /*35a0*/  UMOV UR4, 0x40 ;  /* 0x0000004000047882 */ /* 0x000fe20000000000 */
[----:B------:R-:W-:Y:S01]  /*35b0*/  NOP ;  /* 0x0000000000007918 */ /* 0x000fe20000000000 */
[----:B------:R-:W-:Y:S01]  /*35c0*/  ULEA UR5, UR54, UR4, 0x18 ;  /* 0x0000000436057291 */ /* 0x000fe2000f8ec0ff */
[----:B------:R-:W-:Y:S02]  /*35d0*/  UMOV UR6, 0x400 ;  /* 0x0000040000067882 */ /* 0x000fe40000000000 */
[----:B------:R-:W-:-:S06]  /*35e0*/  ULEA UR6, UR54, UR6, 0x18 ;  /* 0x0000000636067291 */ /* 0x000fcc000f8ec0ff */
[----:B------:R-:W2:Y:S02]  /*35f0*/  LDS.U8 R0, [UR5+0x1c] ;  /* 0x00001c05ff007984 */ /* 0x000ea40008000000 */
[----:B--2---:R-:W-:-:S13]  /*3600*/  ISETP.NE.AND P0, PT, R0, RZ, PT ;  /* 0x000000ff0000720c */ /* 0x004fda0003f05270 */
[----:B------:R-:W-:Y:S05]  /*3610*/  @P0 BRA `(.L_x_65) ;  /* 0x0000000000580947 */ /* 0x000fea0003800000 */
[----:B------:R-:W-:-:S13]  /*3620*/  ELECT P0, URZ, PT ;  /* 0x0000000000ff782f */ /* 0x000fda0003800000 */
[----:B------:R-:W-:Y:S05]  /*3630*/  @!P0 BRA `(.L_x_66) ;  /* 0x0000000000608947 */ /* 0x000fea0003800000 */
[----:B------:R-:W-:Y:S01]  /*3640*/  UMOV UR4, 0x10 ;  /* 0x0000001000047882 */ /* 0x000fe20000000000 */
[----:B------:R-:W-:Y:S01]  /*3650*/  HFMA2 R0, -RZ, RZ, 0, 5.9604644775390625e-08 ;  /* 0x00000001ff007431 */ /* 0x000fe200000001ff */
[----:B------:R-:W-:-:S03]  /*3660*/  MOV R3, 0xffff ;  /* 0x0000ffff00037802 */ /* 0x000fc60000000f00 */
[----:B------:R-:W-:Y:S04]  /*3670*/  DEPBAR.LE SB2, 0x36 ;  /* 0x0000ad800000791a */ /* 0x000fe80000000000 */
[----:B------:R-:W2:Y:S02]  /*3680*/  UTCATOMSWS.FIND_AND_SET.ALIGN UP0, UR4, UR4 ;  /* 0x00000004000475e3 */ /* 0x000ea40008000800 */
[----:B--2---:R-:W-:Y:S01]  /*3690*/  MOV R4, UR4 ;  /* 0x0000000400047c02 */ /* 0x004fe20008000f00 */
[----:B------:R-:W-:Y:S06]  /*36a0*/  BRA.U UP0, `(.L_x_67) ;  /* 0x0000000100187547 */ /* 0x000fec000b800000 */
.L_x_68:
[----:B------:R-:W-:Y:S05]  /*36b0*/  NANOSLEEP 0x64 ;  /* 0x000000640000795d */ /* 0x000fea0003800000 */
[----:B------:R-:W-:-:S05]  /*36c0*/  UMOV UR4, 0x10 ;  /* 0x0000001000047882 */ /* 0x000fca0000000000 */
[----:B------:R-:W-:Y:S04]  /*36d0*/  DEPBAR.LE SB2, 0x36 ;  /* 0x0000ad800000791a */ /* 0x000fe80000000000 */
[----:B------:R-:W2:Y:S02]  /*36e0*/  UTCATOMSWS.FIND_AND_SET.ALIGN UP0, UR4, UR4 ;  /* 0x00000004000475e3 */ /* 0x000ea40008000800 */
[----:B--2---:R-:W-:Y:S01]  /*36f0*/  MOV R4, UR4 ;  /* 0x0000000400047c02 */ /* 0x004fe20008000f00 */
[----:B------:R-:W-:Y:S05]  /*3700*/  BRA.U !UP0, `(.L_x_68) ;  /* 0xfffffffd08e87547 */ /* 0x000fea000b83ffff */
.L_x_67:
[-C--:B------:R-:W-:Y:S02]  /*3710*/  SHF.L.U32 R3, R3, R4.reuse, RZ ;  /* 0x0000000403037219 */ /* 0x080fe400000006ff */
[----:B------:R-:W-:Y:S01]  /*3720*/  SHF.L.U32 R0, R0, R4, RZ ;  /* 0x0000000400007219 */ /* 0x000fe200000006ff */
[----:B------:R-:W-:Y:S02]  /*3730*/  IMAD.SHL.U32 R4, R4, 0x20, RZ ;  /* 0x0000002004047824 */ /* 0x000fe400078e00ff */
[----:B------:R2:W-:Y:S04]  /*3740*/  ATOMS.OR RZ, [UR5+0x14], R3 ;  /* 0x00001403ffff798c */ /* 0x0005e8000b000005 */
[----:B------:R2:W-:Y:S04]  /*3750*/  ATOMS.OR RZ, [UR5+0x18], R0 ;  /* 0x00001800ffff798c */ /* 0x0005e8000b000005 */
[----:B------:R2:W-:Y:S01]  /*3760*/  STS [UR6+0x1b0], R4 ;  /* 0x0001b004ff007988 */ /* 0x0005e20008000806 */
[----:B------:R-:W-:Y:S05]  /*3770*/  BRA `(.L_x_66) ;  /* 0x0000000000107947 */ /* 0x000fea0003800000 */
.L_x_65:
[----:B------:R-:W-:Y:S02]  /*3780*/  MOV R0, 0xffffffff ;  /* 0xffffffff00007802 */ /* 0x000fe40000000f00 */
[----:B------:R-:W-:-:S03]  /*3790*/  MOV R4, 0x37c0 ;  /* 0x000037c000047802 */ /* 0x000fc60000000f00 */
[----:B------:R2:W-:Y:S04]  /*37a0*/  STS [UR6+0x1b0], R0 ;  /* 0x0001b000ff007988 */ /* 0x0005e80008000806 */
[----:B-12--5:R-:W-:Y:S05]  /*37b0*/  CALL.REL.NOINC `($__internal_1_$__cuda_sm10x_tcgen05_guardrail_trap_phase_invalid_during_alloc) ;  /* 0x0000005400347944 */ /* 0x026fea0003c00000 */
.L_x_66:
[----:B------:R-:W-:Y:S05]  /*37c0*/  WARPSYNC.ALL ;  /* 0x0000000000007948 */ /* 0x000fea0003800000 */
[----:B------:R-:W3:Y:S01]  /*37d0*/  S2UR UR4, SR_CgaCtaId ;  /* 0x00000000000479c3 */ /* 0x000ee20000008800 */
[----:B------:R-:W-:Y:S01]  /*37e0*/  UMOV UR26, 0x400 ;  /* 0x00000400001a7882 */ /* 0x000fe20000000000 */
[----:B------:R-:W-:-:S06]  /*37f0*/  NOP ;  /* 0x0000000000007918 */ /* 0x000fcc0000000000 */
[----:B------:R-:W-:Y:S06]  /*3800*/  BAR.ARV 0x6, 0xa0 ;  /* 0x0182800000007b1d */ /* 0x000fec0000002000 */
[----:B------:R-:W4:Y:S01]  /*3810*/  LDCU UR5, c[0x0][0x38c] ;  /* 0x00007180ff0577ac */ /* 0x000f220008000800 */
[----:B------:R-:W-:Y:S01]  /*3820*/  LOP3.LUT R2, R2, 0xffff, RZ, 0xc0, !PT ;  /* 0x0000ffff02027812 */ /* 0x000fe200078ec0ff */
[----:B------:R-:W-:Y:S01]  /*3830*/  IMAD.MOV.U32 R11, RZ, RZ, 0x1 ;  /* 0x00000001ff0b7424 */ /* 0x000fe200078e00ff */
[----:B------:R-:W-:Y:S01]  /*3840*/  CS2R R8, SRZ ;  /* 0x0000000000087805 */ /* 0x000fe2000001ff00 */
[----:B------:R-:W1:Y:S01]  /*3850*/  LDCU UR7, c[0x0][0x38c] ;  /* 0x00007180ff0777ac */ /* 0x000e620008000800 */
[----:B------:R-:W-:Y:S01]  /*3860*/  R2UR UR27, R2 ;  /* 0x00000000021b72ca */ /* 0x000fe200000e0000 */
[----:B------:R-:W-:Y:S01]  /*3870*/  IMAD.MOV.U32 R10, RZ, RZ, RZ ;  /* 0x000000ffff0a7224 */ /* 0x000fe200078e00ff */
[----:B------:R-:W-:Y:S01]  /*3880*/  UMOV UR30, URZ ;  /* 0x000000ff001e7c82 */ /* 0x000fe20008000000 */
[----:B------:R-:W-:Y:S01]  /*3890*/  UMOV UR24, URZ ;  /* 0x000000ff00187c82 */ /* 0x000fe20008000000 */
[----:B---3--:R-:W-:Y:S01]  /*38a0*/  ULEA UR26, UR4, UR26, 0x18 ;  /* 0x0000001a041a7291 */ /* 0x008fe2000f8ec0ff */
[----:B------:R-:W-:Y:S01]  /*38b0*/  UMOV UR38, 0x0 ;  /* 0x0000000000267882 */ /* 0x000fe20000000000 */
[----:B------:R-:W-:-:S02]  /*38c0*/  UMOV UR39, 0x4100910 ;  /* 0x0410091000277882 */ /* 0x000fc40000000000 */
[----:B------:R-:W-:Y:S02]  /*38d0*/  UIADD3 UR4, UPT, UPT, UR26, 0x6800, URZ ;  /* 0x000068001a047890 */ /* 0x000fe4000fffe0ff */
[----:B------:R-:W-:Y:S02]  /*38e0*/  UIADD3 UR6, UPT, UPT, UR26, 0x1e800, URZ ;  /* 0x0001e8001a067890 */ /* 0x000fe4000fffe0ff */
[----:B----4-:R-:W-:Y:S01]  /*38f0*/  UIADD3 UR5, UPT, UPT, UR5, 0x1f, URZ ;  /* 0x0000001f05057890 */ /* 0x010fe2000fffe0ff */
[----:B--2---:R-:W2:Y:S01]  /*3900*/  LDS R0, [UR26+0x1b0] ;  /* 0x0001b01aff007984 */ /* 0x004ea20008000800 */
[----:B-1----:R-:W-:Y:S01]  /*3910*/  UMOV UR36, 0x0 ;  /* 0x0000000000247882 */ /* 0x002fe20000000000 */
[----:B------:R-:W-:Y:S01]  /*3920*/  UMOV UR37, 0x4100910 ;  /* 0x0410091000257882 */ /* 0x000fe20000000000 */
[----:B------:R-:W-:Y:S02]  /*3930*/  USHF.R.S32.HI UR40, URZ, 0x1f, UR5 ;  /* 0x0000001fff287899 */ /* 0x000fe40008011405 */
[----:B------:R-:W-:-:S02]  /*3940*/  UISETP.GE.AND UP4, UPT, UR7, 0x1, UPT ;  /* 0x000000010700788c */ /* 0x000fc4000bf86270 */
[----:B------:R-:W-:Y:S02]  /*3950*/  ULEA.HI UR40, UR40, UR5, URZ, 0x5 ;  /* 0x0000000528287291 */ /* 0x000fe4000f8f28ff */
[----:B------:R-:W-:Y:S02]  /*3960*/  USHF.R.U32.HI UR5, URZ, 0x4, UR4 ;  /* 0x00000004ff057899 */ /* 0x000fe40008011604 */
[----:B------:R-:W-:Y:S02]  /*3970*/  USHF.R.S32.HI UR40, URZ, 0x5, UR40 ;  /* 0x00000005ff287899 */ /* 0x000fe40008011428 */
[----:B------:R-:W-:Y:S02]  /*3980*/  USHF.R.U32.HI UR4, URZ, 0x4, UR6 ;  /* 0x00000004ff047899 */ /* 0x000fe40008011606 */
[----:B------:R-:W-:Y:S02]  /*3990*/  UISETP.LT.AND UP0, UPT, UR40, 0x1, UPT ;  /* 0x000000012800788c */ /* 0x000fe4000bf01270 */
[----:B------:R-:W-:-:S02]  /*39a0*/  ULOP3.LUT UR5, UR5, 0x3fff, URZ, 0xc0, !UPT ;  /* 0x00003fff05057892 */ /* 0x000fc4000f8ec0ff */
[----:B------:R-:W-:Y:S02]  /*39b0*/  ULOP3.LUT UR4, UR4, 0x3fff, URZ, 0xc0, !UPT ;  /* 0x00003fff04047892 */ /* 0x000fe4000f8ec0ff */
[----:B------:R-:W-:Y:S02]  /*39c0*/  USEL UR41, UR40, 0x1, !UP0 ;  /* 0x0000000128297887 */ /* 0x000fe4000c000000 */
[----:B------:R-:W-:Y:S02]  /*39d0*/  ULOP3.LUT UR28, UR5, 0x10000, URZ, 0xfc, !UPT ;  /* 0x00010000051c7892 */ /* 0x000fe4000f8efcff */
[----:B------:R-:W-:Y:S02]  /*39e0*/  ULOP3.LUT UR29, UR4, 0x10000, URZ, 0xfc, !UPT ;  /* 0x00010000041d7892 */ /* 0x000fe4000f8efcff */
[----:B------:R-:W-:Y:S01]  /*39f0*/  UIADD3 UR41, UPT, UPT, -UR41, URZ, URZ ;  /* 0x000000ff29297290 */ /* 0x000fe2000fffe1ff */
[----:B------:R-:W-:Y:S01]  /*3a00*/  UMOV UR34, 0x0 ;  /* 0x0000000000227882 */ /* 0x000fe20000000000 */
[----:B------:R-:W-:Y:S01]  /*3a10*/  UMOV UR35, 0x4100910 ;  /* 0x0410091000237882 */ /* 0x000fe20000000000 */
[----:B------:R-:W-:Y:S01]  /*3a20*/  UMOV UR32, 0x0 ;  /* 0x0000000000207882 */ /* 0x000fe20000000000 */
[----:B------:R-:W-:Y:S01]  /*3a30*/  UMOV UR33, 0x4100910 ;  /* 0x0410091000217882 */ /* 0x000fe20000000000 */
[----:B--2---:R-:W-:-:S15]  /*3a40*/  R2UR UR42, R0 ;  /* 0x00000000002a72ca */ /* 0x004fde00000e0000 */
.L_x_75:
[----:B------:R-:W-:Y:S02]  /*3a50*/  LEA R0, R10, UR26, 0x3 ;  /* 0x0000001a0a007c11 */ /* 0x000fe4000f8e18ff */
[----:B------:R-:W-:Y:S02]  /*3a60*/  SHF.L.U32 R2, R9, 0x1f, RZ ;  /* 0x0000001f09027819 */ /* 0x000fe400000006ff */
[----:B------:R-:W-:Y:S01]  /*3a70*/  PLOP3.LUT P0, PT, PT, PT, UP4, 0x80, 0x8 ;  /* 0x000000000008781c */ /* 0x000fe20003f0f048 */
[----:B------:R-:W-:Y:S01]  /*3a80*/  VIADD R3, R0, 0x110 ;  /* 0x0000011000037836 */ /* 0x000fe20000000000 */
[----:B-1----:R-:W1:Y:S02]  /*3a90*/  SYNCS.PHASECHK.TRANS64.TRYWAIT P1, [R0+URZ+0x100], R2 ;  /* 0x00010002000075a7 */ /* 0x002e6400080211ff */
[----:B-1-3--:R-:W-:Y:S09]  /*3aa0*/  @!P1 BRA `(.L_x_69) ;  /* 0x0000004800ec9947 */ /* 0x00aff20003800000 */
.L_x_162:
[----:B------:R-:W-:Y:S01]  /*3ab0*/  LEA R4, R10, UR26, 0x4 ;  /* 0x0000001a0a047c11 */ /* 0x000fe2000f8e20ff */
[----:B------:R-:W-:Y:S01]  /*3ac0*/  @UP4 ULEA UR4, UR24, UR26, 0x3 ;  /* 0x0000001a18044291 */ /* 0x000fe2000f8e18ff */
[----:B------:R-:W-:Y:S01]  /*3ad0*/  PLOP3.LUT P2, PT, PT, PT, PT, 0x80, 0x8 ;  /* 0x000000000008781c */ /* 0x000fe20003f4f070 */
[----:B------:R-:W-:Y:S01]  /*3ae0*/  ULEA UR31, UR30, UR26, 0x3 ;  /* 0x0000001a1e1f7291 */ /* 0x000fe2000f8e18ff */
[----:B------:R-:W-:Y:S02]  /*3af0*/  PRMT R3, RZ, 0x654, R3 ;  /* 0x00000654ff037816 */ /* 0x000fe40000000003 */
[----:B------:R-:W2:Y:S01]  /*3b00*/  LDS.128 R4, [R4+0x190] ;  /* 0x0001900004047984 */ /* 0x000ea20000000c00 */
[----:B-1----:R-:W-:Y:S02]  /*3b10*/  @P0 SHF.L.U32 R2, R8, 0x1f, RZ ;  /* 0x0000001f08020819 */ /* 0x002fe400000006ff */
[----:B------:R-:W-:Y:S01]  /*3b20*/  SHF.L.U32 R0, R11, 0x1f, RZ ;  /* 0x0000001f0b007819 */ /* 0x000fe200000006ff */
[----:B------:R-:W-:Y:S01]  /*3b30*/  @!PT LDS RZ, [RZ] ;  /* 0x00000000fffff984 */ /* 0x000fe20000000800 */
[----:B------:R-:W-:Y:S01]  /*3b40*/  @!PT LDS RZ, [RZ] ;  /* 0x00000000fffff984 */ /* 0x000fe20000000800 */
[----:B------:R-:W-:Y:S01]  /*3b50*/  @!PT LDS RZ, [RZ] ;  /* 0x00000000fffff984 */ /* 0x000fe20000000800 */
[----:B------:R-:W-:Y:S01]  /*3b60*/  @!PT LDS RZ, [RZ] ;  /* 0x00000000fffff984 */ /* 0x000fe20000000800 */
[----:B------:R1:W-:Y:S06]  /*3b70*/  MEMBAR.ALL.CTA ;  /* 0x0000000000007992 */ /* 0x0003ec0000008000 */
[----:B-1----:R-:W1:Y:S02]  /*3b80*/  FENCE.VIEW.ASYNC.S ;  /* 0x00000000000073c6 */ /* 0x002e640000000000 */
[----:B-1----:R1:W-:Y:S01]  /*3b90*/  SYNCS.ARRIVE.TRANS64.RED.A1T0 RZ, [R3+URZ], RZ ;  /* 0x000000ff03ff79a7 */ /* 0x0023e200081004ff */
[----:B------:R1:W3:Y:S01]  /*3ba0*/  @P0 SYNCS.PHASECHK.TRANS64.TRYWAIT P2, [UR4], R2 ;  /* 0x00000002ff0005a7 */ /* 0x0002e20008041104 */
[----:B------:R-:W-:Y:S01]  /*3bb0*/  ULEA.HI UR4, UR30, UR30, URZ, 0x1 ;  /* 0x0000001e1e047291 */ /* 0x000fe2000f8f08ff */
[----:B--2---:R-:W-:-:S03]  /*3bc0*/  LOP3.LUT P1, RZ, R6, 0x1, RZ, 0xc0, !PT ;  /* 0x0000000106ff7812 */ /* 0x004fc6000782c0ff */
[----:B------:R-:W-:Y:S02]  /*3bd0*/  USHF.L.U32 UR11, UR4, 0x5, URZ ;  /* 0x00000005040b7899 */ /* 0x000fe400080006ff */
[----:B------:R-:W-:Y:S02]  /*3be0*/  ULOP3.LUT UR4, UR4, 0xffe, URZ, 0xc0, !UPT ;  /* 0x00000ffe04047892 */ /* 0x000fe4000f8ec0ff */
[----:B------:R-:W-:Y:S02]  /*3bf0*/  ULOP3.LUT UR11, UR11, 0xffffffc0, URZ, 0xc0, !UPT ;  /* 0xffffffc00b0b7892 */ /* 0x000fe4000f8ec0ff */
[----:B------:R-:W-:Y:S02]  /*3c00*/  UIADD3 UR4, UPT, UPT, -UR4, UR30, URZ ;  /* 0x0000001e04047290 */ /* 0x000fe4000fffe1ff */
[----:B------:R-:W-:Y:S01]  /*3c10*/  UIADD3 UR11, UPT, UPT, UR42, UR11, URZ ;  /* 0x0000000b2a0b7290 */ /* 0x000fe2000fffe0ff */
[----:B------:R-:W2:Y:S03]  /*3c20*/  SYNCS.PHASECHK.TRANS64.TRYWAIT P0, [UR31+0x140], R0 ;  /* 0x00014000ff0075a7 */ /* 0x000ea6000800111f */
[----:B------:R-:W-:Y:S01]  /*3c30*/  ULEA UR11, UR4, UR11, 0x14 ;  /* 0x0000000b040b7291 */ /* 0x000fe2000f8ea0ff */
[----:B-123--:R-:W-:Y:S11]  /*3c40*/  @!P0 BRA `(.L_x_70) ;  /* 0x0000004800988947 */ /* 0x00eff60003800000 */
.L_x_164:
[----:B------:R-:W-:Y:S01]  /*3c50*/  IADD3 R10, PT, PT, R10, 0x1, RZ ;  /* 0x000000010a0a7810 */ /* 0x000fe20007ffe0ff */
[----:B------:R-:W-:Y:S06]  /*3c60*/  BRA.U !UP4, `(.L_x_71) ;  /* 0x000000010cc07547 */ /* 0x000fec000b800000 */
[----:B------:R-:W-:Y:S01]  /*3c70*/  UPLOP3.LUT UP2, UPT, UPT, UPT, UPT, 0x40, 0x4 ;  /* 0x000000000004789c */ /* 0x000fe20003f4e870 */
[----:B------:R-:W-:Y:S01]  /*3c80*/  UMOV UR23, UR41 ;  /* 0x0000002900177c82 */ /* 0x000fe20008000000 */
[----:B------:R-:W-:Y:S01]  /*3c90*/  UMOV UR22, UR40 ;  /* 0x0000002800167c82 */ /* 0x000fe20008000000 */
[----:B------:R-:W-:-:S08]  /*3ca0*/  UMOV UR10, UR24 ;  /* 0x00000018000a7c82 */ /* 0x000fd00008000000 */
.L_x_74:
[----:B------:R-:W-:Y:S02]  /*3cb0*/  UIADD3 UR23, UPT, UPT, UR23, 0x1, URZ ;  /* 0x0000000117177890 */ /* 0x000fe4000fffe0ff */
[----:B--2---:R-:W-:Y:S02]  /*3cc0*/  ULEA UR5, UR10, UR26, 0x3 ;  /* 0x0000001a0a057291 */ /* 0x004fe4000f8e18ff */
[----:B------:R-:W-:Y:S01]  /*3cd0*/  UISETP.NE.AND UP3, UPT, UR23, URZ, UPT ;  /* 0x000000ff1700728c */ /* 0x000fe2000bf65270 */
[----:B---3--:R-:W-:Y:S10]  /*3ce0*/  @P2 BRA `(.L_x_72) ;  /* 0x00000000000c2947 */ /* 0x008ff40003800000 */
[----:B-1----:R-:W-:Y:S04]  /*3cf0*/  SHF.L.U32 R2, R8, 0x1f, RZ ;  /* 0x0000001f08027819 */ /* 0x002fe800000006ff */
[----:B------:R-:W1:Y:S02]  /*3d00*/  SYNCS.PHASECHK.TRANS64.TRYWAIT P0, [UR5], R2 ;  /* 0x00000002ff0075a7 */ /* 0x000e640008001105 */
[----:B-1----:R-:W-:Y:S05]  /*3d10*/  @!P0 BRA `(.L_x_73) ;  /* 0x00000048007c8947 */ /* 0x002fea0003800000 */
.L_x_72:
[----:B------:R-:W-:Y:S01]  /*3d20*/  UISETP.NE.AND UP0, UPT, UR22, 0x1, UPT ;  /* 0x000000011600788c */ /* 0x000fe2000bf05270 */
[----:B------:R-:W-:Y:S01]  /*3d30*/  PLOP3.LUT P2, PT, PT, PT, PT, 0x80, 0x8 ;  /* 0x000000000008781c */ /* 0x000fe20003f4f070 */
[----:B------:R-:W-:Y:S02]  /*3d40*/  UIADD3 UR4, UPT, UPT, UR10, 0x1, URZ ;  /* 0x000000010a047890 */ /* 0x000fe4000fffe0ff */
[----:B------:R-:W-:Y:S02]  /*3d50*/  UIADD3 UR25, UPT, UPT, UR5, 0x60, URZ ;  /* 0x0000006005197890 */ /* 0x000fe4000fffe0ff */
[----:B------:R-:W-:Y:S01]  /*3d60*/  UISETP.NE.AND UP1, UPT, UR4, 0xc, UPT ;  /* 0x0000000c0400788c */ /* 0x000fe2000bf25270 */
[----:B------:R-:W-:Y:S01]  /*3d70*/  PLOP3.LUT P0, PT, PT, PT, UP0, 0x80, 0x8 ;  /* 0x000000000008781c */ /* 0x000fe20003f0f008 */
[----:B------:R-:W-:Y:S02]  /*3d80*/  UIADD3 UR22, UPT, UPT, UR22, -0x1, URZ ;  /* 0xffffffff16167890 */ /* 0x000fe4000fffe0ff */
[----:B------:R-:W-:Y:S02]  /*3d90*/  USEL UR6, URZ, 0x1, UP1 ;  /* 0x00000001ff067887 */ /* 0x000fe40008800000 */
[----:B------:R-:W-:Y:S01]  /*3da0*/  USEL UR24, UR4, URZ, UP1 ;  /* 0x000000ff04187287 */ /* 0x000fe20008800000 */
[----:B------:R-:W-:Y:S01]  /*3db0*/  UMOV UR7, 0x40004040 ;  /* 0x4000404000077882 */ /* 0x000fe20000000000 */
[----:B------:R-:W-:Y:S02]  /*3dc0*/  UMOV UR5, 0x40004040 ;  /* 0x4000404000057882 */ /* 0x000fe40000000000 */
[----:B------:R-:W-:Y:S01]  /*3dd0*/  @UP0 ULEA UR4, UR24, UR26, 0x3 ;  /* 0x0000001a18040291 */ /* 0x000fe2000f8e18ff */
[----:B------:R-:W-:Y:S01]  /*3de0*/  LOP3.LUT R8, R8, UR6, RZ, 0x3c, !PT ;  /* 0x0000000608087c12 */ /* 0x000fe2000f8e3cff */
[----:B------:R-:W-:Y:S01]  /*3df0*/  ULEA UR6, UR10, UR29, 0x9 ;  /* 0x0000001d0a067291 */ /* 0x000fe2000f8e48ff */
[----:B------:R-:W-:Y:S02]  /*3e00*/  UMOV UR21, 0x40004040 ;  /* 0x4000404000157882 */ /* 0x000fe40000000000 */
[----:B-1----:R-:W-:Y:S01]  /*3e10*/  @P0 SHF.L.U32 R0, R8, 0x1f, RZ ;  /* 0x0000001f08000819 */ /* 0x002fe200000006ff */
[----:B------:R-:W-:Y:S02]  /*3e20*/  UIADD3 UR20, UPT, UPT, UR6, 0x2, URZ ;  /* 0x0000000206147890 */ /* 0x000fe4000fffe0ff */
[----:B------:R-:W-:Y:S01]  /*3e30*/  UIADD3 UR16, UPT, UPT, UR6, 0x4, URZ ;  /* 0x0000000406107890 */ /* 0x000fe2000fffe0ff */
[----:B------:R2:W3:Y:S01]  /*3e40*/  @P0 SYNCS.PHASECHK.TRANS64.TRYWAIT P2, [UR4], R0 ;  /* 0x00000000ff0005a7 */ /* 0x0004e20008041104 */
[----:B------:R-:W-:Y:S02]  /*3e50*/  ULEA UR4, UR10, UR28, 0x9 ;  /* 0x0000001c0a047291 */ /* 0x000fe4000f8e48ff */
[----:B------:R-:W-:Y:S02]  /*3e60*/  UIADD3 UR12, UPT, UPT, UR6, 0x6, URZ ;  /* 0x00000006060c7890 */ /* 0x000fe4000fffe0ff */
[----:B------:R-:W-:Y:S02]  /*3e70*/  UIADD3 UR18, UPT, UPT, UR4, 0x2, URZ ;  /* 0x0000000204127890 */ /* 0x000fe4000fffe0ff */
[----:B------:R-:W-:Y:S02]  /*3e80*/  UIADD3 UR14, UPT, UPT, UR4, 0x4, URZ ;  /* 0x00000004040e7890 */ /* 0x000fe4000fffe0ff */
[----:B------:R-:W-:Y:S01]  /*3e90*/  UIADD3 UR8, UPT, UPT, UR4, 0x6, URZ ;  /* 0x0000000604087890 */ /* 0x000fe2000fffe0ff */
[----:B------:R2:W-:Y:S01]  /*3ea0*/  UTCHMMA gdesc[UR4], gdesc[UR6], tmem[UR11], tmem[UR38], idesc[UR39], UP2 ;  /* 0x00ff2606040075ea */ /* 0x0005e2000900000b */
[----:B------:R-:W-:Y:S01]  /*3eb0*/  UPLOP3.LUT UP2, UPT, UPT, UPT, UPT, 0x80, 0x8 ;  /* 0x000000000008789c */ /* 0x000fe20003f4f070 */
[----:B------:R-:W-:Y:S01]  /*3ec0*/  UMOV UR19, 0x40004040 ;  /* 0x4000404000137882 */ /* 0x000fe20000000000 */
[----:B------:R-:W-:Y:S01]  /*3ed0*/  UMOV UR17, 0x40004040 ;  /* 0x4000404000117882 */ /* 0x000fe20000000000 */
[----:B------:R2:W-:Y:S01]  /*3ee0*/  UTCHMMA gdesc[UR18], gdesc[UR20], tmem[UR11], tmem[UR36], idesc[UR37], UPT ;  /* 0x00ff2414120075ea */ /* 0x0005e2000b80000b */
[----:B------:R-:W-:Y:S01]  /*3ef0*/  UMOV UR15, 0x40004040 ;  /* 0x40004040000f7882 */ /* 0x000fe20000000000 */
[----:B------:R-:W-:Y:S01]  /*3f00*/  UMOV UR13, 0x40004040 ;  /* 0x40004040000d7882 */ /* 0x000fe20000000000 */
[----:B------:R-:W-:Y:S01]  /*3f10*/  UMOV UR9, 0x40004040 ;  /* 0x4000404000097882 */ /* 0x000fe20000000000 */
[----:B------:R2:W-:Y:S01]  /*3f20*/  UTCHMMA gdesc[UR14], gdesc[UR16], tmem[UR11], tmem[UR34], idesc[UR35], UPT ;  /* 0x00ff22100e0075ea */ /* 0x0005e2000b80000b */
[----:B------:R2:W-:Y:S01]  /*3f30*/  UTCHMMA gdesc[UR8], gdesc[UR12], tmem[UR11], tmem[UR32], idesc[UR33], UPT ;  /* 0x00ff200c080075ea */ /* 0x0005e2000b80000b */
[----:B------:R2:W-:Y:S01]  /*3f40*/  UTCBAR.MULTICAST [UR25], URZ, UR27 ;  /* 0x000000ff190073e9 */ /* 0x0005e2000800081b */
[----:B------:R-:W-:Y:S01]  /*3f50*/  UMOV UR10, UR24 ;  /* 0x00000018000a7c82 */ /* 0x000fe20008000000 */
[----:B------:R-:W-:Y:S05]  /*3f60*/  BRA.U UP3, `(.L_x_74) ;  /* 0xfffffffd03507547 */ /* 0x000fea000b83ffff */
.L_x_71:
[----:B--2---:R-:W-:Y:S01]  /*3f70*/  UIADD3 UR4, UPT, UPT, UR30, 0x1, URZ ;  /* 0x000000011e047890 */ /* 0x004fe2000fffe0ff */
[C---:B------:R-:W-:Y:S01]  /*3f80*/  ISETP.NE.AND P0, PT, R10.reuse, 0x2, PT ;  /* 0x000000020a00780c */ /* 0x040fe20003f05270 */
[----:B------:R-:W-:Y:S02]  /*3f90*/  UIADD3 UR5, UPT, UPT, UR31, 0x120, URZ ;  /* 0x000001201f057890 */ /* 0x000fe4000fffe0ff */
[----:B------:R-:W-:Y:S01]  /*3fa0*/  UISETP.NE.AND UP0, UPT, UR4, 0x4, UPT ;  /* 0x000000040400788c */ /* 0x000fe2000bf05270 */
[----:B-1----:R-:W-:Y:S02]  /*3fb0*/  SEL R0, RZ, 0x1, P0 ;  /* 0x00000001ff007807 */ /* 0x002fe40000000000 */
[----:B------:R-:W-:Y:S01]  /*3fc0*/  SEL R10, R10, RZ, P0 ;  /* 0x000000ff0a0a7207 */ /* 0x000fe20000000000 */
[----:B------:R-:W-:Y:S01]  /*3fd0*/  USEL UR6, URZ, 0x1, UP0 ;  /* 0x00000001ff067887 */ /* 0x000fe20008000000 */
[----:B------:R-:W-:Y:S01]  /*3fe0*/  LOP3.LUT R9, R9, R0, RZ, 0x3c, !PT ;  /* 0x0000000009097212 */ /* 0x000fe200078e3cff */
[----:B------:R-:W-:Y:S01]  /*3ff0*/  USEL UR30, UR4, URZ, UP0 ;  /* 0x000000ff041e7287 */ /* 0x000fe20008000000 */
[----:B------:R1:W-:Y:S03]  /*4000*/  UTCBAR [UR5], URZ ;  /* 0x000000ff050073e9 */ /* 0x0003e600080000ff */
[----:B------:R-:W-:Y:S01]  /*4010*/  LOP3.LUT R11, R11, UR6, RZ, 0x3c, !PT ;  /* 0x000000060b0b7c12 */ /* 0x000fe2000f8e3cff */
[----:B------:R-:W-:Y:S07]  /*4020*/  @P1 BRA `(.L_x_75) ;  /* 0xfffffff800881947 */ /* 0x000fee000383ffff */
[----:B------:R-:W2:Y:S01]  /*4030*/  S2UR UR8, SR_CgaCtaId ;  /* 0x00000000000879c3 */ /* 0x000ea20000008800 */
[----:B------:R-:W-:Y:S01]  /*4040*/  ELECT P0, URZ, PT ;  /* 0x0000000000ff782f */ /* 0x000fe20003800000 */
[----:B------:R-:W-:Y:S01]  /*4050*/  IMAD.MOV.U32 R0, RZ, RZ, 0x1 ;  /* 0x00000001ff007424 */ /* 0x000fe200078e00ff */
[----:B------:R-:W-:Y:S01]  /*4060*/  UIADD3 UR26, UPT, UPT, UR26, 0x140, URZ ;  /* 0x000001401a1a7890 */ /* 0x000fe2000fffe0ff */
[----:B------:R-:W-:Y:S01]  /*4070*/  SHF.L.U32 R2, R11, 0x1f, RZ ;  /* 0x0000001f0b027819 */ /* 0x000fe200000006ff */
[----:B------:R-:W-:-:S03]  /*4080*/  UMOV UR4, 0x40 ;  /* 0x0000004000047882 */ /* 0x000fc60000000000 */
[----:B------:R-:W-:Y:S01]  /*4090*/  UVIRTCOUNT.DEALLOC.SMPOOL 0x80 ;  /* 0x000000800000784c */ /* 0x000fe20000000000 */
[----:B--2---:R-:W-:Y:S02]  /*40a0*/  ULEA UR8, UR8, UR4, 0x18 ;  /* 0x0000000408087291 */ /* 0x004fe4000f8ec0ff */
[----:B------:R-:W-:-:S07]  /*40b0*/  ULEA UR4, UR30, UR26, 0x3 ;  /* 0x0000001a1e047291 */ /* 0x000fce000f8e18ff */
[----:B------:R2:W-:Y:S02]  /*40c0*/  @P0 STS.U8 [UR8+0x1c], R0 ;  /* 0x00001c00ff000988 */ /* 0x0005e40008000008 */
[----:B------:R-:W4:Y:S02]  /*40d0*/  SYNCS.PHASECHK.TRANS64.TRYWAIT P0, [UR4], R2 ;  /* 0x00000002ff0075a7 */ /* 0x000f240008001104 */
[----:B--2-4-:R-:W-:Y:S05]  /*40e0*/  @!P0 BRA `(.L_x_76) ;  /* 0x0000004400a08947 */ /* 0x014fea0003800000 */
.L_x_167:
[----:B------:R-:W-:-:S04]  /*40f0*/  UIADD3 UR4, UPT, UPT, UR30, 0x1, URZ ;  /* 0x000000011e047890 */ /* 0x000fc8000fffe0ff */
[----:B------:R-:W-:-:S04]  /*4100*/  UISETP.NE.AND UP0, UPT, UR4, 0x4, UPT ;  /* 0x000000040400788c */ /* 0x000fc8000bf05270 */
[----:B------:R-:W-:Y:S02]  /*4110*/  USEL UR6, URZ, 0x1, UP0 ;  /* 0x00000001ff067887 */ /* 0x000fe40008000000 */
[----:B------:R-:W-:-:S04]  /*4120*/  USEL UR4, UR4, URZ, UP0 ;  /* 0x000000ff04047287 */ /* 0x000fc80008000000 */
[----:B-1----:R-:W-:Y:S01]  /*4130*/  ULEA UR5, UR4, UR26, 0x3 ;  /* 0x0000001a04057291 */ /* 0x002fe2000f8e18ff */
[----:B--2---:R-:W-:-:S04]  /*4140*/  LOP3.LUT R2, R11, UR6, RZ, 0x3c, !PT ;  /* 0x000000060b027c12 */ /* 0x004fc8000f8e3cff */
[----:B------:R-:W-:-:S04]  /*4150*/  SHF.L.U32 R3, R2, 0x1f, RZ ;  /* 0x0000001f02037819 */ /* 0x000fc800000006ff */
[----:B------:R-:W1:Y:S02]  /*4160*/  SYNCS.PHASECHK.TRANS64.TRYWAIT P0, [UR5], R3 ;  /* 0x00000003ff0075a7 */ /* 0x000e640008001105 */
[----:B-1----:R-:W-:Y:S05]  /*4170*/  @!P0 BRA `(.L_x_77) ;  /* 0x0000004400948947 */ /* 0x002fea0003800000 */
.L_x_169:
        /* <DEDUP_REMOVED lines=9> */
.L_x_171:
[----:B------:R-:W-:-:S04]  /*4210*/  UIADD3 UR4, UPT, UPT, UR4, 0x1, URZ ;  /* 0x0000000104047890 */ /* 0x000fc8000fffe0ff */
[----:B------:R-:W-:-:S04]  /*4220*/  UISETP.NE.AND UP0, UPT, UR4, 0x4, UPT ;  /* 0x000000040400788c */ /* 0x000fc8000bf05270 */
[----:B------:R-:W-:Y:S02]  /*4230*/  USEL UR5, URZ, 0x1, UP0 ;  /* 0x00000001ff057887 */ /* 0x000fe40008000000 */
[----:B------:R-:W-:-:S04]  /*4240*/  USEL UR4, UR4, URZ, UP0 ;  /* 0x000000ff04047287 */ /* 0x000fc80008000000 */
[----:B------:R-:W-:Y:S01]  /*4250*/  ULEA UR4, UR4, UR26, 0x3 ;  /* 0x0000001a04047291 */ /* 0x000fe2000f8e18ff */
[----:B------:R-:W-:-:S04]  /*4260*/  LOP3.LUT R2, R2, UR5, RZ, 0x3c, !PT ;  /* 0x0000000502027c12 */ /* 0x000fc8000f8e3cff */
[----:B------:R-:W-:-:S04]  /*4270*/  SHF.L.U32 R2, R2, 0x1f, RZ ;  /* 0x0000001f02027819 */ /* 0x000fc800000006ff */
[----:B------:R-:W2:Y:S02]  /*4280*/  SYNCS.PHASECHK.TRANS64.TRYWAIT P0, [UR4], R2 ;  /* 0x00000002ff0075a7 */ /* 0x000ea40008001104 */
[----:B--2---:R-:W-:Y:S05]  /*4290*/  @!P0 BRA `(.L_x_79) ;  /* 0x00000044007c8947 */ /* 0x004fea0003800000 */
.L_x_173:
[----:B------:R-:W-:Y:S01]  /*42a0*/  NOP ;  /* 0x0000000000007918 */ /* 0x000fe20000000000 */
[----:B-1----:R-:W1:Y:S01]  /*42b0*/  LDS R0, [UR8+0x14] ;  /* 0x00001408ff007984 */ /* 0x002e620008000800 */
[----:B------:R-:W-:Y:S01]  /*42c0*/  ULOP3.LUT UR4, UR42, 0xffff, URZ, 0xc0, !UPT ;  /* 0x0000ffff2a047892 */ /* 0x000fe2000f8ec0ff */
[----:B------:R-:W-:Y:S01]  /*42d0*/  UMOV UR5, 0xffff ;  /* 0x0000ffff00057882 */ /* 0x000fe20000000000 */
[----:B------:R-:W-:Y:S02]  /*42e0*/  UMOV UR6, 0x1 ;  /* 0x0000000100067882 */ /* 0x000fe40000000000 */
[----:B------:R-:W-:-:S04]  /*42f0*/  USHF.R.U32.HI UR4, URZ, 0x5, UR4 ;  /* 0x00000005ff047899 */ /* 0x000fc80008011604 */
[----:B------:R-:W-:Y:S02]  /*4300*/  USHF.L.U32 UR5, UR5, UR4, URZ ;  /* 0x0000000405057299 */ /* 0x000fe400080006ff */
[----:B------:R-:W-:-:S04]  /*4310*/  USHF.L.U32 UR4, UR6, UR4, URZ ;  /* 0x0000000406047299 */ /* 0x000fc800080006ff */
[----:B-1----:R-:W-:-:S04]  /*4320*/  LOP3.LUT R0, R0, UR5, RZ, 0xc0, !PT ;  /* 0x0000000500007c12 */ /* 0x002fc8000f8ec0ff */
[----:B------:R-:W-:-:S13]  /*4330*/  ISETP.NE.AND P0, PT, R0, UR5, PT ;  /* 0x0000000500007c0c */ /* 0x000fda000bf05270 */
[----:B------:R-:W-:Y:S05]  /*4340*/  @P0 BRA `(.L_x_80) ;  /* 0x0000000000580947 */ /* 0x000fea0003800000 */
[----:B------:R-:W1:Y:S02]  /*4350*/  LDS R0, [UR8+0x18] ;  /* 0x00001808ff007984 */ /* 0x000e640008000800 */
[----:B-1----:R-:W-:-:S04]  /*4360*/  LOP3.LUT R0, R0, UR4, RZ, 0xc0, !PT ;  /* 0x0000000400007c12 */ /* 0x002fc8000f8ec0ff */
[----:B------:R-:W-:-:S13]  /*4370*/  ISETP.NE.AND P0, PT, R0, UR4, PT ;  /* 0x0000000400007c0c */ /* 0x000fda000bf05270 */
[----:B------:R-:W-:Y:S05]  /*4380*/  @P0 BRA `(.L_x_81) ;  /* 0x00000000003c0947 */ /* 0x000fea0003800000 */
[----:B------:R-:W1:Y:S01]  /*4390*/  S2R R2, SR_LANEID ;  /* 0x0000000000027919 */ /* 0x000e620000000000 */
[----:B------:R-:W-:-:S06]  /*43a0*/  ULOP3.LUT UR5, URZ, UR5, URZ, 0x33, !UPT ;  /* 0x00000005ff057292 */ /* 0x000fcc000f8e33ff */
[----:B------:R-:W-:-:S04]  /*43b0*/  IMAD.U32 R0, RZ, RZ, UR5 ;  /* 0x00000005ff007e24 */ /* 0x000fc8000f8e00ff */
[----:B------:R2:W4:Y:S02]  /*43c0*/  REDUX UR7, R0 ;  /* 0x00000000000773c4 */ /* 0x0005240000000000 */
[----:B------:R1:W-:Y:S01]  /*43d0*/  UTCATOMSWS.AND URZ, UR5 ;  /* 0x0000000500ff79e3 */ /* 0x0003e20008000000 */
[----:B--2---:R-:W-:Y:S01]  /*43e0*/  LOP3.LUT R0, RZ, UR4, RZ, 0x33, !PT ;  /* 0x00000004ff007c12 */ /* 0x004fe2000f8e33ff */
[----:B------:R-:W-:Y:S02]  /*43f0*/  VOTEU.ANY UR4, UPT, PT ;  /* 0x0000000000047886 */ /* 0x000fe400038e0100 */
[----:B------:R-:W-:Y:S02]  /*4400*/  UFLO.U32 UR4, UR4 ;  /* 0x00000004000472bd */ /* 0x000fe400080e0000 */
[----:B------:R-:W2:Y:S04]  /*4410*/  REDUX UR6, R0 ;  /* 0x00000000000673c4 */ /* 0x000ea80000000000 */
[----:B-1----:R-:W-:-:S02]  /*4420*/  ISETP.EQ.U32.AND P0, PT, R2, UR4, PT ;  /* 0x0000000402007c0c */ /* 0x002fc4000bf02070 */
[----:B----4-:R-:W-:-:S11]  /*4430*/  MOV R2, UR7 ;  /* 0x0000000700027c02 */ /* 0x010fd60008000f00 */
[----:B------:R1:W-:Y:S01]  /*4440*/  @P0 ATOMS.AND RZ, [UR8+0x14], R2 ;  /* 0x00001402ffff098c */ /* 0x0003e2000a800008 */
[----:B--2---:R-:W-:-:S05]  /*4450*/  IMAD.U32 R0, RZ, RZ, UR6 ;  /* 0x00000006ff007e24 */ /* 0x004fca000f8e00ff */
[----:B------:R1:W-:Y:S01]  /*4460*/  @P0 ATOMS.AND RZ, [UR8+0x18], R0 ;  /* 0x00001800ffff098c */ /* 0x0003e2000a800008 */
[----:B------:R-:W-:Y:S05]  /*4470*/  BRA `(.L_x_82) ;  /* 0x0000000000147947 */ /* 0x000fea0003800000 */
.L_x_81:
[----:B------:R-:W-:Y:S02]  /*4480*/  MOV R2, 0x44a0 ;  /* 0x000044a000027802 */ /* 0x000fe40000000f00 */
[----:B---3-5:R-:W-:Y:S05]  /*4490*/  CALL.REL.NOINC `($__internal_0_$__cuda_sm10x_tcgen05_guardrail_trap_col_being_dealloced_not_returned_by_alloc) ;  /* 0x0000004400f07944 */ /* 0x028fea0003c00000 */
[----:B------:R-:W-:Y:S05]  /*44a0*/  BRA `(.L_x_82) ;  /* 0x0000000000087947 */ /* 0x000fea0003800000 */
.L_x_80:
[----:B------:R-:W-:Y:S02]  /*44b0*/  MOV R2, 0x44d0 ;  /* 0x000044d000027802 */ /* 0x000fe40000000f00 */
[----:B---3-5:R-:W-:Y:S05]  /*44c0*/  CALL.REL.NOINC `($__internal_2_$__cuda_sm10x_tcgen05_guardrail_trap_unallocated_columns_being_dealloced) ;  /* 0x0000004400fc7944 */ /* 0x028fea0003c00000 */
.L_x_82:
[----:B------:R-:W-:Y:S01]  /*44d0*/  NOP ;  /* 0x0000000000007918 */ /* 0x000fe20000000000 */
[----:B------:R-:W-:Y:S05]  /*44e0*/  EXIT ;  /* 0x000000000000794d */ /* 0x000fea0003800000 */
.L_x_64:
[----:B------:R-:W-:-:S09]  /*44f0*/  UISETP.NE.OR UP0, UPT, UR18, 0x3, !UP3 ;  /* 0x000000031200788c */ /* 0x000fd2000df05670 */
[----:B------:R-:W-:Y:S05]  /*4500*/  BRA.U UP0, `(.L_x_83) ;  /* 0x0000001100247547 */ /* 0x000fea000b800000 */
[----:B------:R-:W2:Y:S01]  /*4510*/  LDCU.64 UR4, c[0x0][0x888] ;  /* 0x00011100ff0477ac */ /* 0x000ea20008000a00 */
[----:B------:R-:W3:Y:S01]  /*4520*/  LDC.64 R12, c[0x0][0x348] ;  /* 0x0000d200ff0c7b82 */ /* 0x000ee20000000a00 */
[----:B------:R-:W-:Y:S02]  /*4530*/  HFMA2 R9, -RZ, RZ, 0, 0 ;  /* 0x00000000ff097431 */ /* 0x000fe400000001ff */
[----:B------:R-:W-:Y:S01]  /*4540*/  IMAD.MOV.U32 R11, RZ, RZ, 0x1 ;  /* 0x00000001ff0b7424 */ /* 0x000fe200078e00ff */
[----:B------:R-:W4:Y:S01]  /*4550*/  LDCU UR37, c[0x0][0x370] ;  /* 0x00006e00ff2577ac */ /* 0x000f220008000800 */
[----:B------:R-:W-:Y:S01]  /*4560*/  IMAD.MOV.U32 R10, RZ, RZ, RZ ;  /* 0x000000ffff0a7224 */ /* 0x000fe200078e00ff */
[----:B------:R-:W-:Y:S01]  /*4570*/  MOV R3, 0x2000 ;  /* 0x0000200000037802 */ /* 0x000fe20000000f00 */
[----:B------:R-:W4:Y:S01]  /*4580*/  LDCU.128 UR32, c[0x0][0xb10] ;  /* 0x00016200ff2077ac */ /* 0x000f220008000c00 */
[----:B------:R-:W1:Y:S01]  /*4590*/  LDCU UR31, c[0x0][0x374] ;  /* 0x00006e80ff1f77ac */ /* 0x000e620008000800 */
[----:B------:R-:W1:Y:S01]  /*45a0*/  LDCU.64 UR28, c[0x0][0x890] ;  /* 0x00011200ff1c77ac */ /* 0x000e620008000a00 */
[----:B--2---:R-:W-:Y:S01]  /*45b0*/  UISETP.NE.U32.AND UP0, UPT, UR4, URZ, UPT ;  /* 0x000000ff0400728c */ /* 0x004fe2000bf05070 */
[----:B------:R-:W2:Y:S01]  /*45c0*/  LDCU UR15, c[0x0][0xb0c] ;  /* 0x00016180ff0f77ac */ /* 0x000ea20008000800 */
[----:B------:R-:W3:Y:S01]  /*45d0*/  LDCU UR41, c[0x0][0xb20] ;  /* 0x00016400ff2977ac */ /* 0x000ee20008000800 */
[----:B------:R-:W3:Y:S01]  /*45e0*/  LDCU UR4, c[0x0][0xb30] ;  /* 0x00016600ff0477ac */ /* 0x000ee20008000800 */
[----:B----4-:R-:W-:-:S02]  /*45f0*/  UIMAD.WIDE.U32 UR6, UR37, UR32, URZ ;  /* 0x00000020250672a5 */ /* 0x010fc4000f8e00ff */
[----:B-1----:R-:W-:Y:S02]  /*4600*/  UIMAD.WIDE.U32 UR8, UR31, UR35, URZ ;  /* 0x000000231f0872a5 */ /* 0x002fe4000f8e00ff */
[----:B------:R-:W-:Y:S02]  /*4610*/  UISETP.NE.U32.AND UP6, UPT, UR28, URZ, UPT ;  /* 0x000000ff1c00728c */ /* 0x000fe4000bfc5070 */
[----:B------:R-:W-:Y:S01]  /*4620*/  UISETP.NE.AND.EX UP5, UPT, UR5, URZ, UPT, UP0 ;  /* 0x000000ff0500728c */ /* 0x000fe2000bfa5300 */
[----:B------:R-:W-:Y:S01]  /*4630*/  UMOV UR24, 0x400 ;  /* 0x0000040000187882 */ /* 0x000fe20000000000 */
[----:B------:R-:W-:Y:S01]  /*4640*/  UISETP.NE.AND UP0, UPT, UR42, 0x1, UPT ;  /* 0x000000012a00788c */ /* 0x000fe2000bf05270 */
[----:B------:R-:W-:Y:S01]  /*4650*/  UMOV UR6, UR7 ;  /* 0x0000000700067c82 */ /* 0x000fe20008000000 */
[----:B------:R-:W-:Y:S01]  /*4660*/  UMOV UR38, UR9 ;  /* 0x0000000900267c82 */ /* 0x000fe20008000000 */
[----:B------:R-:W-:Y:S02]  /*4670*/  USEL UR40, URZ, 0x1, UP4 ;  /* 0x00000001ff287887 */ /* 0x000fe4000a000000 */
[----:B--2---:R-:W-:Y:S01]  /*4680*/  UISETP.NE.AND UP0, UPT, UR15, 0x1, UPT ;  /* 0x000000010f00788c */ /* 0x004fe2000bf05270 */
[----:B------:R-:W-:Y:S01]  /*4690*/  UMOV UR25, URZ ;  /* 0x000000ff00197c82 */ /* 0x000fe20008000000 */
[----:B------:R-:W-:-:S02]  /*46a0*/  UPLOP3.LUT UP4, UPT, UPT, UPT, UPT, 0x40, 0x4 ;  /* 0x000000000004789c */ /* 0x000fc40003f8e870 */
[----:B------:R-:W-:Y:S01]  /*46b0*/  UISETP.GE.AND UP2, UPT, UR42, 0x1, UPT ;  /* 0x000000012a00788c */ /* 0x000fe2000bf46270 */
[----:B------:R-:W1:Y:S01]  /*46c0*/  LDCU.64 UR16, c[0x0][0xb28] ;  /* 0x00016500ff1077ac */ /* 0x000e620008000a00 */
[----:B------:R-:W-:Y:S02]  /*46d0*/  ULEA UR24, UR54, UR24, 0x18 ;  /* 0x0000001836187291 */ /* 0x000fe4000f8ec0ff */
[----:B------:R-:W-:Y:S02]  /*46e0*/  UISETP.NE.AND.EX UP6, UPT, UR29, URZ, UPT, UP6 ;  /* 0x000000ff1d00728c */ /* 0x000fe4000bfc5360 */
[----:B------:R-:W-:Y:S02]  /*46f0*/  USHF.R.U32.HI UR39, URZ, UR33, UR6 ;  /* 0x00000021ff277299 */ /* 0x000fe40008011606 */
[----:B---3--:R-:W-:Y:S02]  /*4700*/  USHF.R.U32.HI UR38, URZ, UR41, UR38 ;  /* 0x00000029ff267299 */ /* 0x008fe40008011626 */
[----:B------:R-:W-:-:S02]  /*4710*/  UISETP.NE.AND UP0, UPT, UR34, 0x1, UPT ;  /* 0x000000012200788c */ /* 0x000fc4000bf05270 */
[----:B------:R-:W-:-:S11]  /*4720*/  UISETP.NE.AND UP3, UPT, UR4, 0x1, UPT ;  /* 0x000000010400788c */ /* 0x000fd6000bf65270 */
.L_x_92:
[C---:B------:R-:W-:Y:S02]  /*4730*/  LEA R8, R10.reuse, UR24, 0x3 ;  /* 0x000000180a087c11 */ /* 0x040fe4000f8e18ff */
[----:B------:R-:W-:Y:S02]  /*4740*/  SHF.L.U32 R0, R9, 0x1f, RZ ;  /* 0x0000001f09007819 */ /* 0x000fe400000006ff */
[----:B------:R-:W-:Y:S02]  /*4750*/  LEA R4, R10, UR24, 0x4 ;  /* 0x000000180a047c11 */ /* 0x000fe4000f8e20ff */
[----:B--2---:R-:W2:Y:S02]  /*4760*/  SYNCS.PHASECHK.TRANS64.TRYWAIT P0, [R8+URZ+0x100], R0 ;  /* 0x00010000080075a7 */ /* 0x004ea400080011ff */
[----:B--2---:R-:W-:Y:S05]  /*4770*/  @!P0 BRA `(.L_x_84) ;  /* 0x00000040005c8947 */ /* 0x004fea0003800000 */
.L_x_174:
[----:B------:R-:W3:Y:S01]  /*4780*/  LDS.128 R4, [R4+0x190] ;  /* 0x0001900004047984 */ /* 0x000ee20000000c00 */
[----:B------:R-:W-:Y:S01]  /*4790*/  UISETP.GE.AND UP0, UPT, UR42, 0x1, UPT ;  /* 0x000000012a00788c */ /* 0x000fe2000bf06270 */
[----:B------:R-:W-:Y:S01]  /*47a0*/  @!PT LDS RZ, [RZ] ;  /* 0x00000000fffff984 */ /* 0x000fe20000000800 */
[----:B------:R-:W-:Y:S01]  /*47b0*/  @!PT LDS RZ, [RZ] ;  /* 0x00000000fffff984 */ /* 0x000fe20000000800 */
[----:B------:R-:W-:Y:S01]  /*47c0*/  @!PT LDS RZ, [RZ] ;  /* 0x00000000fffff984 */ /* 0x000fe20000000800 */
[----:B------:R-:W-:Y:S01]  /*47d0*/  @!PT LDS RZ, [RZ] ;  /* 0x00000000fffff984 */ /* 0x000fe20000000800 */
[----:B------:R4:W-:Y:S06]  /*47e0*/  MEMBAR.ALL.CTA ;  /* 0x0000000000007992 */ /* 0x0009ec0000008000 */
[----:B----4-:R-:W4:Y:S01]  /*47f0*/  FENCE.VIEW.ASYNC.S ;  /* 0x00000000000073c6 */ /* 0x010f220000000000 */
[----:B---3--:R-:W-:Y:S11]  /*4800*/  LOP3.LUT P0, RZ, R6, 0x1, RZ, 0xc0, !PT ;  /* 0x0000000106ff7812 */ /* 0x008ff6000780c0ff */
[----:B------:R-:W-:Y:S02]  /*4810*/  @!UPT UIADD3 URZ, UPT, UPT, URZ, URZ, URZ ;  /* 0x000000fffffff290 */ /* 0x000fe4000fffe0ff */
[----:B----4-:R-:W-:Y:S01]  /*4820*/  VOTEU.ANY UP2, P0 ;  /* 0x0000000000ff7886 */ /* 0x010fe20000040100 */
[----:B------:R-:W-:Y:S11]  /*4830*/  PLOP3.LUT P0, PT, PT, PT, UP2, 0x80, 0x8 ;  /* 0x000000000008781c */ /* 0x000ff60003f0f028 */
[----:B------:R-:W-:Y:S02]  /*4840*/  @!UPT UIADD3 URZ, UPT, UPT, URZ, URZ, URZ ;  /* 0x000000fffffff290 */ /* 0x000fe4000fffe0ff */
[----:B--2---:R-:W-:Y:S02]  /*4850*/  @P0 SHF.R.U32.HI R0, RZ, 0x10, R5 ;  /* 0x00000010ff000819 */ /* 0x004fe40000011605 */
[----:B------:R-:W-:Y:S02]  /*4860*/  @P0 MOV R2, R4 ;  /* 0x0000000400020202 */ /* 0x000fe40000000f00 */
[----:B------:R-:W-:Y:S01]  /*4870*/  @P0 R2UR UR4, R0 ;  /* 0x00000000000402ca */ /* 0x000fe200000e0000 */
[----:B------:R-:W-:Y:S01]  /*4880*/  VIADD R0, R8, 0x110 ;  /* 0x0000011008007836 */ /* 0x000fe20000000000 */
[----:B------:R-:W-:Y:S02]  /*4890*/  @P0 LOP3.LUT R4, R5, 0xffff, RZ, 0xc0, !PT ;  /* 0x0000ffff05040812 */ /* 0x000fe400078ec0ff */
[----:B------:R-:W-:Y:S02]  /*48a0*/  @P0 R2UR UR6, R2 ;  /* 0x00000000020602ca */ /* 0x000fe400000e0000 */
[----:B------:R-:W-:Y:S02]  /*48b0*/  PRMT R0, RZ, 0x654, R0 ;  /* 0x00000654ff007816 */ /* 0x000fe40000000000 */
[----:B------:R-:W-:Y:S02]  /*48c0*/  @P0 R2UR UR5, R4 ;  /* 0x00000000040502ca */ /* 0x000fe400000e0000 */
[----:B------:R2:W-:Y:S03]  /*48d0*/  SYNCS.ARRIVE.TRANS64.RED.A1T0 RZ, [R0+URZ], RZ ;  /* 0x000000ff00ff79a7 */ /* 0x0005e600081004ff */
[----:B------:R-:W-:Y:S04]  /*48e0*/  @UP2 UMOV UR27, UR4 ;  /* 0x00000004001b2c82 */ /* 0x000fe80008000000 */
[----:B------:R-:W-:Y:S04]  /*48f0*/  @UP2 UMOV UR14, UR6 ;  /* 0x00000006000e2c82 */ /* 0x000fe80008000000 */
[----:B------:R-:W-:Y:S01]  /*4900*/  @UP2 UMOV UR13, UR5 ;  /* 0x00000005000d2c82 */ /* 0x000fe20008000000 */
[----:B------:R-:W-:Y:S05]  /*4910*/  BRA.U !UP0, `(.L_x_85) ;  /* 0x0000000108c07547 */ /* 0x000fea000b800000 */
[----:B------:R-:W-:Y:S02]  /*4920*/  UIMAD.WIDE.U32 UR8, UR13, UR35, URZ ;  /* 0x000000230d0872a5 */ /* 0x000fe4000f8e00ff */
[----:B------:R-:W-:Y:S02]  /*4930*/  UP2UR UR12, UPR, URZ, 0x4 ;  /* 0x00000004ff0c7883 */ /* 0x000fe40008000000 */
[----:B------:R-:W-:Y:S02]  /*4940*/  UISETP.NE.AND UP2, UPT, UR34, 0x1, UPT ;  /* 0x000000012200788c */ /* 0x000fe4000bf45270 */
[----:B------:R-:W-:Y:S02]  /*4950*/  UIMAD.WIDE.U32 UR10, UR14, UR32, URZ ;  /* 0x000000200e0a72a5 */ /* 0x000fe4000f8e00ff */
[----:B------:R-:W-:Y:S02]  /*4960*/  USEL UR4, UR31, UR38, !UP2 ;  /* 0x000000261f047287 */ /* 0x000fe4000d000000 */
[----:B------:R-:W-:Y:S02]  /*4970*/  UISETP.NE.AND UP0, UPT, UR15, 0x1, UPT ;  /* 0x000000010f00788c */ /* 0x000fe4000bf05270 */
[----:B------:R-:W-:Y:S02]  /*4980*/  UP2UR UR22, UPR, URZ, 0x2 ;  /* 0x00000002ff167883 */ /* 0x000fe40008000000 */
[----:B------:R-:W-:Y:S02]  /*4990*/  UISETP.NE.AND UP1, UPT, UR42, 0x1, UPT ;  /* 0x000000012a00788c */ /* 0x000fe4000bf25270 */
[----:B-1----:R-:W-:Y:S02]  /*49a0*/  UIMAD.WIDE.U32 UR18, UR4, UR16, URZ ;  /* 0x00000010041272a5 */ /* 0x002fe4000f8e00ff */
[----:B------:R-:W-:Y:S01]  /*49b0*/  USEL UR7, UR37, UR39, !UP0 ;  /* 0x0000002725077287 */ /* 0x000fe2000c000000 */
[----:B------:R-:W-:Y:S02]  /*49c0*/  UMOV UR5, UR9 ;  /* 0x0000000900057c82 */ /* 0x000fe40008000000 */
[----:B------:R-:W-:Y:S02]  /*49d0*/  USHF.R.U32.HI UR6, URZ, UR41, UR5 ;  /* 0x00000029ff067299 */ /* 0x000fe40008011605 */
[----:B------:R-:W-:Y:S02]  /*49e0*/  UIMAD.WIDE.U32 UR20, UR7, UR16, URZ ;  /* 0x00000010071472a5 */ /* 0x000fe4000f8e00ff */
[----:B------:R-:W-:Y:S02]  /*49f0*/  USEL UR6, UR13, UR6, !UP2 ;  /* 0x000000060d067287 */ /* 0x000fe4000d000000 */
[----:B------:R-:W-:Y:S01]  /*4a00*/  UISETP.NE.AND UP2, UPT, UR12, URZ, UPT ;  /* 0x000000ff0c00728c */ /* 0x000fe2000bf45270 */
[----:B------:R-:W-:Y:S01]  /*4a10*/  UMOV UR5, UR11 ;  /* 0x0000000b00057c82 */ /* 0x000fe20008000000 */
[----:B------:R-:W-:Y:S02]  /*4a20*/  UIMAD.WIDE.U32 UR10, UR6, UR16, URZ ;  /* 0x00000010060a72a5 */ /* 0x000fe4000f8e00ff */
[----:B------:R-:W-:Y:S03]  /*4a30*/  USHF.R.U32.HI UR8, URZ, UR33, UR5 ;  /* 0x00000021ff087299 */ /* 0x000fe60008011605 */
[----:B------:R-:W-:Y:S02]  /*4a40*/  UMOV UR5, UR19 ;  /* 0x0000001300057c82 */ /* 0x000fe40008000000 */
[----:B------:R-:W-:Y:S03]  /*4a50*/  @UP1 USHF.R.U32.HI UR4, URZ, UR17, UR5 ;  /* 0x00000011ff041299 */ /* 0x000fe60008011605 */
[----:B------:R-:W-:Y:S01]  /*4a60*/  UMOV UR5, UR21 ;  /* 0x0000001500057c82 */ /* 0x000fe20008000000 */
[----:B------:R-:W-:Y:S02]  /*4a70*/  UIMAD UR4, UR42, UR4, URZ ;  /* 0x000000042a0472a4 */ /* 0x000fe4000f8e02ff */
[----:B------:R-:W-:Y:S02]  /*4a80*/  @UP1 USHF.R.U32.HI UR7, URZ, UR17, UR5 ;  /* 0x00000011ff071299 */ /* 0x000fe40008011605 */
[----:B------:R-:W-:Y:S02]  /*4a90*/  USEL UR5, UR14, UR8, !UP0 ;  /* 0x000000080e057287 */ /* 0x000fe4000c000000 */
[----:B------:R-:W-:Y:S02]  /*4aa0*/  UIMAD UR8, UR42, UR7, URZ ;  /* 0x000000072a0872a4 */ /* 0x000fe4000f8e02ff */
[----:B------:R-:W-:Y:S03]  /*4ab0*/  UISETP.GE.AND UP0, UPT, UR6, UR4, UPT ;  /* 0x000000040600728c */ /* 0x000fe6000bf06270 */
[----:B------:R-:W-:Y:S01]  /*4ac0*/  UMOV UR4, UR11 ;  /* 0x0000000b00047c82 */ /* 0x000fe20008000000 */
[----:B------:R-:W-:Y:S02]  /*4ad0*/  UISETP.GE.OR UP0, UPT, UR5, UR8, UP0 ;  /* 0x000000080500728c */ /* 0x000fe40008706670 */
[----:B------:R-:W-:Y:S02]  /*4ae0*/  USHF.R.U32.HI UR4, URZ, UR17, UR4 ;  /* 0x00000011ff047299 */ /* 0x000fe40008011604 */
[----:B------:R-:W-:Y:S02]  /*4af0*/  UIMAD.WIDE.U32 UR8, UR5, UR16, URZ ;  /* 0x00000010050872a5 */ /* 0x000fe4000f8e00ff */
[----:B------:R-:W-:Y:S04]  /*4b00*/  USEL UR10, UR6, UR4, !UP1 ;  /* 0x00000004060a7287 */ /* 0x000fe8000c800000 */
[----:B------:R-:W-:Y:S01]  /*4b10*/  UIADD3 UR11, UPT, UPT, -UR10, URZ, URZ ;  /* 0x000000ff0a0b7290 */ /* 0x000fe2000fffe1ff */
[----:B------:R-:W-:Y:S02]  /*4b20*/  @!UP0 UMOV UR4, UR9 ;  /* 0x0000000900048c82 */ /* 0x000fe40008000000 */
[----:B------:R-:W-:Y:S02]  /*4b30*/  @!UP0 USHF.R.U32.HI UR4, URZ, UR17, UR4 ;  /* 0x00000011ff048299 */ /* 0x000fe40008011604 */
[----:B------:R-:W-:Y:S02]  /*4b40*/  UIMAD UR8, UR42, UR11, UR6 ;  /* 0x0000000b2a0872a4 */ /* 0x000fe4000f8e0206 */
[----:B------:R-:W-:Y:S02]  /*4b50*/  @!UP0 USEL UR4, UR5, UR4, !UP1 ;  /* 0x0000000405048287 */ /* 0x000fe4000c800000 */
[----:B------:R-:W-:Y:S02]  /*4b60*/  UISETP.NE.AND UP1, UPT, UR22, URZ, UPT ;  /* 0x000000ff1600728c */ /* 0x000fe4000bf25270 */
[----:B------:R-:W-:Y:S02]  /*4b70*/  @!UP0 UIMAD UR8, UR7, UR8, UR4 ;  /* 0x00000008070882a4 */ /* 0x000fe4000f8e0204 */
[----:B------:R-:W-:Y:S02]  /*4b80*/  @!UP0 UIADD3 UR9, UPT, UPT, UR10, -UR4, URZ ;  /* 0x800000040a098290 */ /* 0x000fe4000fffe0ff */
[----:B------:R-:W-:Y:S02]  /*4b90*/  UIADD3 UR4, UPT, UPT, -UR5, URZ, URZ ;  /* 0x000000ff05047290 */ /* 0x000fe4000fffe1ff */
[----:B------:R-:W-:Y:S02]  /*4ba0*/  UIADD3 UR7, UPT, UPT, -UR6, URZ, URZ ;  /* 0x000000ff06077290 */ /* 0x000fe4000fffe1ff */
[----:B------:R-:W-:Y:S02]  /*4bb0*/  @!UP0 UIMAD UR6, UR9, UR42, UR5 ;  /* 0x0000002a090682a4 */ /* 0x000fe4000f8e0205 */
[----:B------:R-:W-:Y:S02]  /*4bc0*/  UIMAD UR14, UR15, UR4, UR14 ;  /* 0x000000040f0e72a4 */ /* 0x000fe4000f8e020e */
[----:B------:R-:W-:Y:S01]  /*4bd0*/  UIMAD UR13, UR34, UR7, UR13 ;  /* 0x00000007220d72a4 */ /* 0x000fe2000f8e020d */
[----:B------:R-:W-:Y:S02]  /*4be0*/  @!UP0 UMOV UR5, UR8 ;  /* 0x0000000800058c82 */ /* 0x000fe40008000000 */
[----:B------:R-:W-:Y:S02]  /*4bf0*/  UIMAD UR14, UR5, UR15, UR14 ;  /* 0x0000000f050e72a4 */ /* 0x000fe4000f8e020e */
[----:B------:R-:W-:Y:S11]  /*4c00*/  UIMAD UR13, UR6, UR34, UR13 ;  /* 0x00000022060d72a4 */ /* 0x000ff6000f8e020d */
[----:B------:R-:W-:Y:S01]  /*4c10*/  @!UPT UIADD3 URZ, UPT, UPT, URZ, URZ, URZ ;  /* 0x000000fffffff290 */ /* 0x000fe2000fffe0ff */
.L_x_85:
[----:B------:R-:W3:Y:S01]  /*4c20*/  @!UP3 LDCU.128 UR20, c[0x0][0xb10] ;  /* 0x00016200ff14b7ac */ /* 0x000ee20008000c00 */
[----:B------:R-:W-:Y:S04]  /*4c30*/  ISETP.NE.U32.AND P0, PT, RZ, UR28, PT ;  /* 0x0000001cff007c0c */ /* 0x000fe8000bf05070 */
[----:B------:R-:W-:Y:S01]  /*4c40*/  ISETP.NE.AND.EX P0, PT, RZ, UR29, PT, P0 ;  /* 0x0000001dff007c0c */ /* 0x000fe2000bf05300 */
[----:B------:R-:W4:Y:S01]  /*4c50*/  @!UP3 LDCU UR5, c[0x0][0xb0c] ;  /* 0x00016180ff05b7ac */ /* 0x000f220008000800 */
[----:B------:R-:W-:Y:S02]  /*4c60*/  USHF.L.U32 UR11, UR26, 0x6, URZ ;  /* 0x000000061a0b7899 */ /* 0x000fe400080006ff */
[----:B------:R-:W-:Y:S02]  /*4c70*/  USHF.L.U32 UR10, UR30, 0x6, URZ ;  /* 0x000000061e0a7899 */ /* 0x000fe400080006ff */
[----:B---3--:R-:W-:Y:S07]  /*4c80*/  UIMAD.WIDE.U32 UR6, UR14, UR20, URZ ;  /* 0x000000140e0672a5 */ /* 0x008fee000f8e00ff */
[----:B------:R-:W-:Y:S01]  /*4c90*/  @!UP3 UMOV UR4, UR7 ;  /* 0x000000070004bc82 */ /* 0x000fe20008000000 */
[----:B----4-:R-:W-:Y:S02]  /*4ca0*/  @!UP3 UISETP.NE.AND UP0, UPT, UR5, 0x1, UPT ;  /* 0x000000010500b88c */ /* 0x010fe4000bf05270 */
[----:B------:R-:W-:Y:S02]  /*4cb0*/  @!UP3 USHF.R.U32.HI UR4, URZ, UR21, UR4 ;  /* 0x00000015ff04b299 */ /* 0x000fe40008011604 */
[----:B------:R-:W-:Y:S02]  /*4cc0*/  UIMAD.WIDE.U32 UR6, UR13, UR23, URZ ;  /* 0x000000170d0672a5 */ /* 0x000fe4000f8e00ff */
[----:B------:R-:W-:Y:S02]  /*4cd0*/  @!UP3 USEL UR8, UR14, UR4, !UP0 ;  /* 0x000000040e08b287 */ /* 0x000fe4000c000000 */
[----:B------:R-:W-:Y:S03]  /*4ce0*/  @!UP3 UISETP.NE.AND UP0, UPT, UR22, 0x1, UPT ;  /* 0x000000011600b88c */ /* 0x000fe6000bf05270 */
[----:B------:R-:W-:Y:S02]  /*4cf0*/  @!UP3 UMOV UR6, UR7 ;  /* 0x000000070006bc82 */ /* 0x000fe40008000000 */
[----:B------:R-:W3:Y:S02]  /*4d00*/  @!UP3 LDCU UR4, c[0x0][0xb20] ;  /* 0x00016400ff04b7ac */ /* 0x000ee40008000800 */
[----:B---3--:R-:W-:Y:S04]  /*4d10*/  @!UP3 USHF.R.U32.HI UR6, URZ, UR4, UR6 ;  /* 0x00000004ff06b299 */ /* 0x008fe80008011606 */
[----:B------:R-:W-:Y:S04]  /*4d20*/  @!UP3 USEL UR6, UR13, UR6, !UP0 ;  /* 0x000000060d06b287 */ /* 0x000fe8000c000000 */
[----:B------:R-:W-:Y:S02]  /*4d30*/  @!UP3 UIADD3 UR4, UPT, UPT, -UR8, UR6, URZ ;  /* 0x000000060804b290 */ /* 0x000fe4000fffe1ff */
[----:B------:R-:W-:Y:S02]  /*4d40*/  @!UP3 UIADD3 UR6, UPT, UPT, UR8, -UR6, URZ ;  /* 0x800000060806b290 */ /* 0x000fe4000fffe0ff */
[----:B------:R-:W-:Y:S02]  /*4d50*/  @!UP3 UIMAD UR14, UR4, UR5, UR14 ;  /* 0x00000005040eb2a4 */ /* 0x000fe4000f8e020e */
[----:B------:R-:W-:Y:S01]  /*4d60*/  @!UP3 UIMAD UR13, UR6, UR22, UR13 ;  /* 0x00000016060db2a4 */ /* 0x000fe2000f8e020d */
[----:B------:R-:W-:Y:S11]  /*4d70*/  BRA.U UP4, `(.L_x_86) ;  /* 0x0000000104107547 */ /* 0x000ff6000b800000 */
[----:B------:R-:W-:Y:S04]  /*4d80*/  MOV R2, UR40 ;  /* 0x0000002800027c02 */ /* 0x000fe80008000f00 */
[----:B------:R-:W-:Y:S04]  /*4d90*/  SHF.L.U32 R2, R2, 0x1f, RZ ;  /* 0x0000001f02027819 */ /* 0x000fe800000006ff */
[----:B------:R-:W3:Y:S02]  /*4da0*/  SYNCS.PHASECHK.TRANS64.TRYWAIT P1, [UR24+0xf8], R2 ;  /* 0x0000f802ff0075a7 */ /* 0x000ee40008021118 */
[----:B---3--:R-:W-:Y:S05]  /*4db0*/  @!P1 BRA `(.L_x_87) ;  /* 0x0000003800e09947 */ /* 0x008fea0003800000 */
.L_x_86:
[----:B------:R-:W-:Y:S05]  /*4dc0*/  BRA.U !UP6, `(.L_x_88) ;  /* 0x000000010e387547 */ /* 0x000fea000b800000 */
[----:B------:R-:W-:Y:S01]  /*4dd0*/  UPLOP3.LUT UP1, UPT, UPT, UPT, UP5, 0x80, 0x8 ;  /* 0x000000000008789c */ /* 0x000fe20003f2f050 */
[----:B--2---:R-:W-:Y:S01]  /*4de0*/  HFMA2 R0, -RZ, RZ, 0, 5.9604644775390625e-08 ;  /* 0x00000001ff007431 */ /* 0x004fe200000001ff */
[----:B------:R-:W2:Y:S01]  /*4df0*/  LDCU.64 UR8, c[0x0][0x358] ;  /* 0x00006b00ff0877ac */ /* 0x000ea20008000a00 */
[----:B------:R-:W-:Y:S03]  /*4e00*/  IMAD.MOV.U32 R53, RZ, RZ, 0x1 ;  /* 0x00000001ff357424 */ /* 0x000fe600078e00ff */
[----:B------:R-:W-:Y:S05]  /*4e10*/  PLOP3.LUT P1, PT, PT, PT, UP1, 0x80, 0x8 ;  /* 0x000000000008781c */ /* 0x000fea0003f2f018 */
[----:B------:R-:W3:Y:S01]  /*4e20*/  @UP1 LDCU.64 UR4, c[0x0][0x888] ;  /* 0x00011100ff0417ac */ /* 0x000ee20008000a00 */
[----:B------:R-:W-:Y:S07]  /*4e30*/  @UP1 UIMAD UR6, UR36, UR28, URZ ;  /* 0x0000001c240612a4 */ /* 0x000fee000f8e02ff */
[----:B------:R-:W-:Y:S01]  /*4e40*/  @!P1 PRMT R53, R0, 0x7610, R53 ;  /* 0x0000761000359816 */ /* 0x000fe20000000035 */
[----:B---3--:R-:W-:Y:S06]  /*4e50*/  @UP1 UIMAD.WIDE UR4, UR6, 0x4, UR4 ;  /* 0x00000004060418a5 */ /* 0x008fec000f8e0204 */
[----:B-----5:R-:W-:Y:S01]  /*4e60*/  IMAD.U32 R26, RZ, RZ, UR4 ;  /* 0x00000004ff1a7e24 */ /* 0x020fe2000f8e00ff */
[----:B------:R-:W-:Y:S04]  /*4e70*/  MOV R27, UR5 ;  /* 0x00000005001b7c02 */ /* 0x000fe80008000f00 */
[----:B------:R-:W3:Y:S01]  /*4e80*/  @!UP1 LDCU UR4, c[0x0][0x880] ;  /* 0x00011000ff0497ac */ /* 0x000ee20008000800 */
[----:B--2---:R4:W5:Y:S02]  /*4e90*/  @P1 LDG.E R26, desc[UR8][R26.64] ;  /* 0x000000081a1a1981 */ /* 0x004964000c1e1900 */
[----:B---34-:R-:W-:Y:S07]  /*4ea0*/  @!P1 IMAD.U32 R26, RZ, RZ, UR4 ;  /* 0x00000004ff1a9e24 */ /* 0x018fee000f8e00ff */
.L_x_88:
[----:B-----5:R-:W-:Y:S01]  /*4eb0*/  @!P0 FSETP.EQ.AND P2, PT, R26, RZ, PT ;  /* 0x000000ff1a00820b */ /* 0x020fe20003f42000 */
[----:B------:R-:W-:Y:S01]  /*4ec0*/  @!UPT UIADD3 URZ, UPT, UPT, URZ, URZ, URZ ;  /* 0x000000fffffff290 */ /* 0x000fe2000fffe0ff */
[----:B------:R-:W-:Y:S11]  /*4ed0*/  @!P0 BRA `(.L_x_89) ;  /* 0x0000000000148947 */ /* 0x000ff60003800000 */
[----:B------:R-:W-:Y:S02]  /*4ee0*/  LOP3.LUT P0, RZ, R53, 0xff, RZ, 0xc0, !PT ;  /* 0x000000ff35ff7812 */ /* 0x000fe4000780c0ff */
[----:B------:R-:W-:Y:S04]  /*4ef0*/  PLOP3.LUT P2, PT, PT, PT, UP1, 0x80, 0x8 ;  /* 0x000000000008781c */ /* 0x000fe80003f4f018 */
[----:B------:R-:W-:Y:S07]  /*4f00*/  PLOP3.LUT P2, PT, P2, PT, PT, 0x8, 0x80 ;  /* 0x000000000080781c */ /* 0x000fee000174e170 */
[----:B------:R-:W-:Y:S11]  /*4f10*/  @P0 FSETP.EQ.AND P2, PT, R26, RZ, PT ;  /* 0x000000ff1a00020b */ /* 0x000ff60003f42000 */
[----:B------:R-:W-:Y:S02]  /*4f20*/  @!UPT UIADD3 URZ, UPT, UPT, URZ, URZ, URZ ;  /* 0x000000fffffff290 */ /* 0x000fe4000fffe0ff */
.L_x_89:
[----:B------:R-:W-:Y:S01]  /*4f30*/  ULEA UR4, UR25, UR24, 0x3 ;  /* 0x0000001819047291 */ /* 0x000fe2000f8e18ff */
[----:B--2---:R-:W-:Y:S02]  /*4f40*/  SHF.L.U32 R2, R11, 0x1f, RZ ;  /* 0x0000001f0b027819 */ /* 0x004fe400000006ff */
[----:B------:R-:W-:Y:S04]  /*4f50*/  ELECT P1, URZ, PT ;  /* 0x0000000000ff782f */ /* 0x000fe80003820000 */
[----:B------:R-:W-:Y:S02]  /*4f60*/  PLOP3.LUT P1, PT, P2, P1, PT, 0xf2, 0x2f ;  /* 0x00000000002f781c */ /* 0x000fe40001723e72 */
[----:B------:R-:W2:Y:S02]  /*4f70*/  SYNCS.PHASECHK.TRANS64.TRYWAIT P0, [UR4+0xd8], R2 ;  /* 0x0000d802ff0075a7 */ /* 0x000ea40008001104 */
[----:B--2---:R-:W-:Y:S09]  /*4f80*/  @!P0 BRA `(.L_x_90) ;  /* 0x0000003800848947 */ /* 0x004ff20003800000 */
.L_x_177:
[----:B------:R-:W-:Y:S01]  /*4f90*/  VOTEU.ALL UP0, P1 ;  /* 0x0000000000ff7886 */ /* 0x000fe20000800000 */
[----:B--2---:R-:W-:Y:S01]  /*4fa0*/  @!P1 IADD3 R2, P0, PT, R12, 0x580, RZ ;  /* 0x000005800c029810 */ /* 0x004fe20007f1e0ff */
[----:B------:R-:W-:Y:S01]  /*4fb0*/  UIADD3 UR9, UPT, UPT, UR4, 0xc0, URZ ;  /* 0x000000c004097890 */ /* 0x000fe2000fffe0ff */
[----:B------:R-:W-:Y:S01]  /*4fc0*/  VIADD R10, R10, 0x1 ;  /* 0x000000010a0a7836 */ /* 0x000fe20000000000 */
[----:B------:R-:W-:Y:S01]  /*4fd0*/  UMOV UR22, 0x0 ;  /* 0x0000000000167882 */ /* 0x000fe20000000000 */
[----:B------:R-:W-:Y:S01]  /*4fe0*/  @!UP0 ULEA UR5, UR25, UR24, 0xd ;  /* 0x0000001819058291 */ /* 0x000fe2000f8e68ff */
[----:B------:R-:W-:Y:S01]  /*4ff0*/  @!P1 IMAD.X R0, RZ, RZ, R13, P0 ;  /* 0x000000ffff009224 */ /* 0x000fe200000e060d */
[----:B------:R-:W-:Y:S01]  /*5000*/  @!P1 R2UR UR7, R2 ;  /* 0x00000000020792ca */ /* 0x000fe200000e0000 */
[----:B------:R-:W-:Y:S01]  /*5010*/  @!P1 IMAD.MOV.U32 R2, RZ, RZ, 0x2000 ;  /* 0x00002000ff029424 */ /* 0x000fe200078e00ff */
[----:B------:R-:W-:Y:S02]  /*5020*/  @!UP0 UIADD3 UR8, UPT, UPT, UR5, 0x400, URZ ;  /* 0x0000040005088890 */ /* 0x000fe4000fffe0ff */
[----:B------:R-:W-:Y:S01]  /*5030*/  UIADD3 UR5, UPT, UPT, UR25, 0x1, URZ ;  /* 0x0000000119057890 */ /* 0x000fe2000fffe0ff */
[----:B------:R-:W-:Y:S01]  /*5040*/  UMOV UR23, 0x10000000 ;  /* 0x1000000000177882 */ /* 0x000fe20000000000 */
[----:B------:R-:W-:Y:S02]  /*5050*/  UMOV UR12, UR36 ;  /* 0x00000024000c7c82 */ /* 0x000fe40008000000 */
[----:B------:R-:W-:Y:S04]  /*5060*/  UISETP.NE.AND UP0, UPT, UR5, 0x3, UPT ;  /* 0x000000030500788c */ /* 0x000fe8000bf05270 */
[----:B------:R-:W-:Y:S01]  /*5070*/  USEL UR6, UR5, URZ, UP0 ;  /* 0x000000ff05067287 */ /* 0x000fe20008000000 */
[----:B------:R-:W-:Y:S01]  /*5080*/  @!P1 R2UR UR5, R0 ;  /* 0x00000000000592ca */ /* 0x000fe200000e0000 */
[----:B------:R-:W-:Y:S01]  /*5090*/  IMAD.U32 R4, RZ, RZ, UR7 ;  /* 0x00000007ff047e24 */ /* 0x000fe2000f8e00ff */
[----:B------:R-:W-:Y:S02]  /*50a0*/  USEL UR20, URZ, 0x1, UP0 ;  /* 0x00000001ff147887 */ /* 0x000fe40008000000 */
[----:B------:R-:W-:Y:S01]  /*50b0*/  VOTEU.ALL UP0, P1 ;  /* 0x0000000000ff7886 */ /* 0x000fe20000800000 */
[----:B------:R-:W-:Y:S01]  /*50c0*/  UPRMT UR7, UR54, 0x654, UR9 ;  /* 0x0000065436077896 */ /* 0x000fe20008000009 */
[----:B------:R-:W-:Y:S02]  /*50d0*/  @!P1 R2UR UR18, R4 ;  /* 0x00000000041292ca */ /* 0x000fe400000e0000 */
[----:B------:R-:W-:Y:S04]  /*50e0*/  LOP3.LUT R11, R11, UR20, RZ, 0x3c, !PT ;  /* 0x000000140b0b7c12 */ /* 0x000fe8000f8e3cff */
[----:B------:R-:W-:Y:S01]  /*50f0*/  SHF.L.U32 R0, R11, 0x1f, RZ ;  /* 0x0000001f0b007819 */ /* 0x000fe200000006ff */
[----:B------:R-:W-:Y:S01]  /*5100*/  IMAD.U32 R5, RZ, RZ, UR5 ;  /* 0x00000005ff057e24 */ /* 0x000fe2000f8e00ff */
[----:B------:R-:W-:Y:S04]  /*5110*/  ULEA UR5, UR6, UR24, 0x3 ;  /* 0x0000001806057291 */ /* 0x000fe8000f8e18ff */
[----:B------:R-:W-:Y:S11]  /*5120*/  @!P1 R2UR UR19, R5 ;  /* 0x00000000051392ca */ /* 0x000ff600000e0000 */
[----:B------:R-:W-:Y:S02]  /*5130*/  @!UPT UIADD3 URZ, UPT, UPT, URZ, URZ, URZ ;  /* 0x000000fffffff290 */ /* 0x000fe4000fffe0ff */
[----:B------:R2:W-:Y:S01]  /*5140*/  @!UP0 UTMALDG.3D [UR8], [UR18], desc[UR22] ;  /* 0x00001608120085b4 */ /* 0x0005e20008011000 */
[----:B------:R2:W-:Y:S01]  /*5150*/  @!P1 SYNCS.ARRIVE.TRANS64.RED.A0TR RZ, [UR4+0xc0], R2 ;  /* 0x0000c002ffff99a7 */ /* 0x0005e20008300404 */
[----:B------:R-:W-:Y:S01]  /*5160*/  SYNCS.ARRIVE.TRANS64.RED.A1T0 RZ, [UR7], RZ ;  /* 0x000000ffffff79a7 */ /* 0x000fe20008100407 */
[----:B------:R-:W3:Y:S02]  /*5170*/  SYNCS.PHASECHK.TRANS64.TRYWAIT P0, [UR5+0xd8], R0 ;  /* 0x0000d800ff0075a7 */ /* 0x000ee40008001105 */
[----:B--23--:R-:W-:Y:S05]  /*5180*/  @!P0 BRA `(.L_x_91) ;  /* 0x00000038001c8947 */ /* 0x00cfea0003800000 */
.L_x_179:
[----:B------:R-:W-:Y:S01]  /*5190*/  UIADD3 UR9, UPT, UPT, UR5, 0xc0, URZ ;  /* 0x000000c005097890 */ /* 0x000fe2000fffe0ff */
[----:B--2---:R-:W-:Y:S01]  /*51a0*/  @!P1 IADD3 R2, P0, PT, R12, 0x580, RZ ;  /* 0x000005800c029810 */ /* 0x004fe20007f1e0ff */
[----:B------:R-:W-:Y:S01]  /*51b0*/  UPLOP3.LUT UP4, UPT, UPT, UPT, UPT, 0x80, 0x8 ;  /* 0x000000000008789c */ /* 0x000fe20003f8f070 */
[----:B------:R-:W-:Y:S01]  /*51c0*/  R2UR UR22, R55 ;  /* 0x00000000371672ca */ /* 0x000fe200000e0000 */
[----:B------:R-:W-:Y:S01]  /*51d0*/  UMOV UR20, 0x0 ;  /* 0x0000000000147882 */ /* 0x000fe20000000000 */
[----:B------:R-:W-:Y:S01]  /*51e0*/  UMOV UR21, 0x10000000 ;  /* 0x1000000000157882 */ /* 0x000fe20000000000 */
[----:B------:R-:W-:Y:S01]  /*51f0*/  UMOV UR12, UR36 ;  /* 0x00000024000c7c82 */ /* 0x000fe20008000000 */
[----:B------:R-:W-:Y:S01]  /*5200*/  VOTEU.ALL UP0, P1 ;  /* 0x0000000000ff7886 */ /* 0x000fe20000800000 */
[----:B------:R-:W-:Y:S01]  /*5210*/  @!P1 IMAD.X R0, RZ, RZ, R13, P0 ;  /* 0x000000ffff009224 */ /* 0x000fe200000e060d */
[----:B------:R-:W-:Y:S01]  /*5220*/  R2UR UR19, R56 ;  /* 0x00000000381372ca */ /* 0x000fe200000e0000 */
[----:B------:R-:W-:Y:S01]  /*5230*/  UMOV UR36, UR27 ;  /* 0x0000001b00247c82 */ /* 0x000fe20008000000 */
[C---:B------:R-:W-:Y:S01]  /*5240*/  ISETP.NE.AND P0, PT, R10.reuse, 0x2, PT ;  /* 0x000000020a00780c */ /* 0x040fe20003f05270 */
[----:B------:R-:W-:Y:S02]  /*5250*/  @!UP0 ULEA UR4, UR6, UR24, 0xd ;  /* 0x0000001806048291 */ /* 0x000fe4000f8e68ff */
[----:B------:R-:W-:Y:S01]  /*5260*/  @!UP0 UIADD3 UR10, UPT, UPT, UR10, 0x20, URZ ;  /* 0x000000200a0a8890 */ /* 0x000fe2000fffe0ff */
[----:B------:R-:W-:Y:S01]  /*5270*/  SEL R10, R10, RZ, P0 ;  /* 0x000000ff0a0a7207 */ /* 0x000fe20000000000 */
[----:B------:R-:W-:Y:S02]  /*5280*/  @!UP0 UIADD3 UR8, UPT, UPT, UR4, 0x400, URZ ;  /* 0x0000040004088890 */ /* 0x000fe4000fffe0ff */
[----:B------:R-:W-:Y:S01]  /*5290*/  UIADD3 UR4, UPT, UPT, UR6, 0x1, URZ ;  /* 0x0000000106047890 */ /* 0x000fe2000fffe0ff */
[----:B------:R-:W-:Y:S01]  /*52a0*/  @!P1 R2UR UR6, R2 ;  /* 0x00000000020692ca */ /* 0x000fe200000e0000 */
[----:B------:R-:W-:Y:S02]  /*52b0*/  UIADD3 UR30, UPT, UPT, UR13, UR22, URZ ;  /* 0x000000160d1e7290 */ /* 0x000fe4000fffe0ff */
[----:B------:R-:W-:Y:S02]  /*52c0*/  UISETP.NE.AND UP0, UPT, UR4, 0x3, UPT ;  /* 0x000000030400788c */ /* 0x000fe4000bf05270 */
[----:B------:R-:W-:Y:S02]  /*52d0*/  UIADD3 UR26, UPT, UPT, UR14, UR19, URZ ;  /* 0x000000130e1a7290 */ /* 0x000fe4000fffe0ff */
[----:B------:R-:W-:Y:S01]  /*52e0*/  USEL UR25, UR4, URZ, UP0 ;  /* 0x000000ff04197287 */ /* 0x000fe20008000000 */
[----:B------:R-:W-:Y:S01]  /*52f0*/  @!P1 R2UR UR4, R0 ;  /* 0x00000000000492ca */ /* 0x000fe200000e0000 */
[----:B------:R-:W-:Y:S01]  /*5300*/  USEL UR18, URZ, 0x1, UP0 ;  /* 0x00000001ff127887 */ /* 0x000fe20008000000 */
[----:B------:R-:W-:Y:S01]  /*5310*/  SEL R0, RZ, 0x1, P0 ;  /* 0x00000001ff007807 */ /* 0x000fe20000000000 */
[----:B------:R-:W-:Y:S02]  /*5320*/  VOTEU.ALL UP0, P1 ;  /* 0x0000000000ff7886 */ /* 0x000fe40000800000 */
[----:B------:R-:W-:Y:S01]  /*5330*/  IMAD.U32 R4, RZ, RZ, UR6 ;  /* 0x00000006ff047e24 */ /* 0x000fe2000f8e00ff */
[----:B------:R-:W-:Y:S02]  /*5340*/  LOP3.LUT R9, R9, R0, RZ, 0x3c, !PT ;  /* 0x0000000009097212 */ /* 0x000fe400078e3cff */
[----:B------:R-:W-:Y:S02]  /*5350*/  LOP3.LUT R11, R11, UR18, RZ, 0x3c, !PT ;  /* 0x000000120b0b7c12 */ /* 0x000fe4000f8e3cff */
[----:B------:R-:W-:Y:S03]  /*5360*/  @!P1 R2UR UR6, R4 ;  /* 0x00000000040692ca */ /* 0x000fe600000e0000 */
[----:B------:R-:W-:Y:S01]  /*5370*/  IMAD.U32 R5, RZ, RZ, UR4 ;  /* 0x00000004ff057e24 */ /* 0x000fe2000f8e00ff */
[----:B------:R-:W-:Y:S04]  /*5380*/  UPRMT UR4, UR54, 0x654, UR9 ;  /* 0x0000065436047896 */ /* 0x000fe80008000009 */
[----:B------:R-:W-:Y:S11]  /*5390*/  @!P1 R2UR UR7, R5 ;  /* 0x00000000050792ca */ /* 0x000ff600000e0000 */
[----:B------:R-:W-:Y:S02]  /*53a0*/  @!UPT UIADD3 URZ, UPT, UPT, URZ, URZ, URZ ;  /* 0x000000fffffff290 */ /* 0x000fe4000fffe0ff */
[----:B------:R2:W-:Y:S01]  /*53b0*/  @!UP0 UTMALDG.3D [UR8], [UR6], desc[UR20] ;  /* 0x00001408060085b4 */ /* 0x0005e20008011000 */
[----:B------:R2:W-:Y:S01]  /*53c0*/  @!P1 SYNCS.ARRIVE.TRANS64.RED.A0TR RZ, [UR5+0xc0], R3 ;  /* 0x0000c003ffff99a7 */ /* 0x0005e20008300405 */
[----:B------:R-:W-:Y:S01]  /*53d0*/  SYNCS.ARRIVE.TRANS64.RED.A1T0 RZ, [UR4], RZ ;  /* 0x000000ffffff79a7 */ /* 0x000fe20008100404 */
[----:B------:R-:W-:Y:S05]  /*53e0*/  BRA.U UP2, `(.L_x_92) ;  /* 0xfffffff102d07547 */ /* 0x000fea000b83ffff */
[----:B------:R-:W-:Y:S01]  /*53f0*/  UIADD3 UR24, UPT, UPT, UR24, 0xd8, URZ ;  /* 0x000000d818187890 */ /* 0x000fe2000fffe0ff */
[----:B------:R-:W-:-:S03]  /*5400*/  SHF.L.U32 R2, R11, 0x1f, RZ ;  /* 0x0000001f0b027819 */ /* 0x000fc600000006ff */
[----:B------:R-:W-:-:S09]  /*5410*/  ULEA UR4, UR25, UR24, 0x3 ;  /* 0x0000001819047291 */ /* 0x000fd2000f8e18ff */
[----:B------:R-:W3:Y:S02]  /*5420*/  SYNCS.PHASECHK.TRANS64.TRYWAIT P0, [UR4], R2 ;  /* 0x00000002ff0075a7 */ /* 0x000ee40008001104 */
[----:B---3--:R-:W-:Y:S05]  /*5430*/  @!P0 BRA `(.L_x_93) ;  /* 0x0000003400888947 */ /* 0x008fea0003800000 */
.L_x_181:
[----:B------:R-:W-:-:S04]  /*5440*/  UIADD3 UR4, UPT, UPT, UR25, 0x1, URZ ;  /* 0x0000000119047890 */ /* 0x000fc8000fffe0ff */
[----:B------:R-:W-:-:S04]  /*5450*/  UISETP.NE.AND UP0, UPT, UR4, 0x3, UPT ;  /* 0x000000030400788c */ /* 0x000fc8000bf05270 */
[----:B--2---:R-:W-:Y:S02]  /*5460*/  USEL UR6, URZ, 0x1, UP0 ;  /* 0x00000001ff067887 */ /* 0x004fe40008000000 */
[----:B------:R-:W-:-:S04]  /*5470*/  USEL UR4, UR4, URZ, UP0 ;  /* 0x000000ff04047287 */ /* 0x000fc80008000000 */
[----:B------:R-:W-:Y:S01]  /*5480*/  ULEA UR5, UR4, UR24, 0x3 ;  /* 0x0000001804057291 */ /* 0x000fe2000f8e18ff */
[----:B------:R-:W-:-:S04]  /*5490*/  LOP3.LUT R11, R11, UR6, RZ, 0x3c, !PT ;  /* 0x000000060b0b7c12 */ /* 0x000fc8000f8e3cff */
[----:B---3--:R-:W-:-:S04]  /*54a0*/  SHF.L.U32 R2, R11, 0x1f, RZ ;  /* 0x0000001f0b027819 */ /* 0x008fc800000006ff */
[----:B------:R-:W2:Y:S02]  /*54b0*/  SYNCS.PHASECHK.TRANS64.TRYWAIT P0, [UR5], R2 ;  /* 0x00000002ff0075a7 */ /* 0x000ea40008001105 */
[----:B--2---:R-:W-:Y:S05]  /*54c0*/  @!P0 BRA `(.L_x_94) ;  /* 0x00000034007c8947 */ /* 0x004fea0003800000 */
.L_x_183:
[----:B------:R-:W-:-:S04]  /*54d0*/  UIADD3 UR4, UPT, UPT, UR4, 0x1, URZ ;  /* 0x0000000104047890 */ /* 0x000fc8000fffe0ff */
[----:B------:R-:W-:-:S04]  /*54e0*/  UISETP.NE.AND UP0, UPT, UR4, 0x3, UPT ;  /* 0x000000030400788c */ /* 0x000fc8000bf05270 */
[----:B------:R-:W-:Y:S02]  /*54f0*/  USEL UR5, URZ, 0x1, UP0 ;  /* 0x00000001ff057887 */ /* 0x000fe40008000000 */
[----:B------:R-:W-:-:S04]  /*5500*/  USEL UR4, UR4, URZ, UP0 ;  /* 0x000000ff04047287 */ /* 0x000fc80008000000 */
[----:B------:R-:W-:Y:S01]  /*5510*/  ULEA UR4, UR4, UR24, 0x3 ;  /* 0x0000001804047291 */ /* 0x000fe2000f8e18ff */
[----:B--2---:R-:W-:-:S04]  /*5520*/  LOP3.LUT R2, R11, UR5, RZ, 0x3c, !PT ;  /* 0x000000050b027c12 */ /* 0x004fc8000f8e3cff */
[----:B------:R-:W-:Y:S01]  /*5530*/  SHF.L.U32 R2, R2, 0x1f, RZ ;  /* 0x0000001f02027819 */ /* 0x000fe200000006ff */
[----:B------:R-:W-:-:S07]  /*5540*/  IMAD.U32 R0, RZ, RZ, UR4 ;  /* 0x00000004ff007e24 */ /* 0x000fce000f8e00ff */
.L_x_95:
[----:B--2---:R2:W3:Y:S02]  /*5550*/  SYNCS.PHASECHK.TRANS64.TRYWAIT P0, [R0+URZ], R2 ;  /* 0x00000002000075a7 */ /* 0x0044e400080011ff */
[----:B---3--:R-:W-:Y:S05]  /*5560*/  @!P0 NANOSLEEP.SYNCS 0x989680 ;  /* 0x009896800000895d */ /* 0x008fea0003900000 */
[----:B------:R-:W3:Y:S02]  /*5570*/  @!P0 SYNCS.PHASECHK.TRANS64 P0, [R0+URZ], R2 ;  /* 0x00000002000085a7 */ /* 0x000ee400080010ff */
[----:B-1-3--:R-:W-:Y:S05]  /*5580*/  @P0 EXIT ;  /* 0x000000000000094d */ /* 0x00afea0003800000 */
[----:B------:R-:W-:Y:S05]  /*5590*/  BRA `(.L_x_95) ;  /* 0xfffffffc00ec7947 */ /* 0x000fea000383ffff */
.L_x_83:
[----:B------:R-:W-:-:S06]  /*55a0*/  UISETP.GE.AND UP0, UPT, UR18, 0x4, UPT ;  /* 0x000000041200788c */ /* 0x000fcc000bf06270 */
[----:B------:R-:W-:-:S13]  /*55b0*/  PLOP3.LUT P0, PT, PT, PT, UP0, 0x80, 0x8 ;  /* 0x000000000008781c */ /* 0x000fda0003f0f008 */
[----:B-1----:R-:W-:Y:S05]  /*55c0*/  @!P0 EXIT ;  /* 0x000000000000894d */ /* 0x002fea0003800000 */
[----:B------:R-:W-:Y:S01]  /*55d0*/  BAR.SYNC.DEFER_BLOCKING 0x6, 0xa0 ;  /* 0x0182800000007b1d */ /* 0x000fe20000010000 */
[C---:B------:R-:W-:Y:S01]  /*55e0*/  IMAD.SHL.U32 R4, R64.reuse, 0x20, RZ ;  /* 0x0000002040047824 */ /* 0x040fe200078e00ff */
[C---:B------:R-:W-:Y:S01]  /*55f0*/  R2P PR, R64.reuse, 0x6 ;  /* 0x0000000640007804 */ /* 0x040fe20000000000 */
[C---:B------:R-:W-:Y:S01]  /*5600*/  IMAD.SHL.U32 R2, R64.reuse, 0x4, RZ ;  /* 0x0000000440027824 */ /* 0x040fe200078e00ff */
[----:B------:R-:W-:Y:S01]  /*5610*/  CS2R R60, SRZ ;  /* 0x00000000003c7805 */ /* 0x000fe2000001ff00 */
[----:B------:R-:W-:Y:S01]  /*5620*/  IMAD.U32 R23, R64, 0x10000, RZ ;  /* 0x0001000040177824 */ /* 0x000fe200078e00ff */
[----:B------:R-:W-:Y:S01]  /*5630*/  UMOV UR44, 0x400 ;  /* 0x00000400002c7882 */ /* 0x000fe20000000000 */
[----:B------:R-:W1:Y:S01]  /*5640*/  LDCU.64 UR4, c[0x0][0x890] ;  /* 0x00011200ff0477ac */ /* 0x000e620008000a00 */
[----:B------:R-:W2:Y:S01]  /*5650*/  LDC.64 R50, c[0x0][0x8b0] ;  /* 0x00022c00ff327b82 */ /* 0x000ea20000000a00 */
[----:B------:R-:W-:Y:S01]  /*5660*/  LOP3.LUT R3, R4, 0xe0, RZ, 0xc0, !PT ;  /* 0x000000e004037812 */ /* 0x000fe200078ec0ff */
[----:B------:R-:W-:Y:S01]  /*5670*/  IMAD.SHL.U32 R52, R64, 0x10, RZ ;  /* 0x0000001040347824 */ /* 0x000fe200078e00ff */
[----:B------:R-:W-:Y:S01]  /*5680*/  ULEA UR44, UR54, UR44, 0x18 ;  /* 0x0000002c362c7291 */ /* 0x000fe2000f8ec0ff */
[----:B------:R-:W-:Y:S01]  /*5690*/  LOP3.LUT R4, R4, 0x100, RZ, 0xc0, !PT ;  /* 0x0000010004047812 */ /* 0x000fe200078ec0ff */
[----:B------:R-:W-:Y:S01]  /*56a0*/  IMAD.MOV.U32 R63, RZ, RZ, 0x8 ;  /* 0x00000008ff3f7424 */ /* 0x000fe200078e00ff */
[----:B------:R-:W-:Y:S01]  /*56b0*/  LOP3.LUT R2, R3, 0x1c, R2, 0xf8, !PT ;  /* 0x0000001c03027812 */ /* 0x000fe200078ef802 */
[----:B------:R-:W-:Y:S01]  /*56c0*/  IMAD.MOV.U32 R62, RZ, RZ, 0x10 ;  /* 0x00000010ff3e7424 */ /* 0x000fe200078e00ff */
[----:B------:R-:W3:Y:S01]  /*56d0*/  LDC.64 R48, c[0x0][0x8a8] ;  /* 0x00022a00ff307b82 */ /* 0x000ee20000000a00 */
[----:B------:R-:W-:Y:S01]  /*56e0*/  SHF.R.U32.HI R3, RZ, 0x2, R64 ;  /* 0x00000002ff037819 */ /* 0x000fe20000011640 */
[----:B------:R-:W-:Y:S01]  /*56f0*/  IMAD.MOV.U32 R22, RZ, RZ, RZ ;  /* 0x000000ffff167224 */ /* 0x000fe200078e00ff */
[----:B------:R-:W-:Y:S01]  /*5700*/  LOP3.LUT R23, R23, 0x600000, RZ, 0xc0, !PT ;  /* 0x0060000017177812 */ /* 0x000fe200078ec0ff */
[----:B------:R-:W-:Y:S01]  /*5710*/  IMAD.MOV.U32 R59, RZ, RZ, RZ ;  /* 0x000000ffff3b7224 */ /* 0x000fe200078e00ff */
[----:B------:R-:W-:Y:S01]  /*5720*/  LOP3.LUT R52, R4, 0x600, R52, 0xf8, !PT ;  /* 0x0000060004347812 */ /* 0x000fe200078ef834 */
[----:B------:R-:W4:Y:S01]  /*5730*/  LDCU UR63, c[0x0][0x370] ;  /* 0x00006e00ff3f77ac */ /* 0x000f220008000800 */
[----:B------:R-:W-:Y:S01]  /*5740*/  LOP3.LUT R2, R2, 0x4, R3, 0x78, !PT ;  /* 0x0000000402027812 */ /* 0x000fe200078e7803 */
[----:B------:R-:W4:Y:S01]  /*5750*/  LDS R0, [UR44+0x1b0] ;  /* 0x0001b02cff007984 */ /* 0x000f220008000800 */
[----:B-1----:R-:W-:Y:S01]  /*5760*/  IMAD.U32 R66, RZ, RZ, UR4 ;  /* 0x00000004ff427e24 */ /* 0x002fe2000f8e00ff */
[----:B------:R-:W-:Y:S01]  /*5770*/  UIADD3 UR4, UPT, UPT, UR44, 0x400, URZ ;  /* 0x000004002c047890 */ /* 0x000fe2000fffe0ff */
[----:B------:R-:W-:Y:S01]  /*5780*/  LOP3.LUT R52, R52, R2, RZ, 0xfc, !PT ;  /* 0x0000000234347212 */ /* 0x000fe200078efcff */
[----:B------:R-:W-:Y:S01]  /*5790*/  IMAD.U32 R65, RZ, RZ, UR5 ;  /* 0x00000005ff417e24 */ /* 0x000fe2000f8e00ff */
[----:B------:R-:W-:Y:S01]  /*57a0*/  LOP3.LUT R64, R64, 0x60, RZ, 0xc0, !PT ;  /* 0x0000006040407812 */ /* 0x000fe200078ec0ff */
[----:B------:R-:W1:Y:S01]  /*57b0*/  LDCU UR43, c[0x0][0xb0c] ;  /* 0x00016180ff2b77ac */ /* 0x000e620008000800 */
[----:B------:R-:W-:Y:S01]  /*57c0*/  SEL R63, R63, 0xfffffff8, !P1 ;  /* 0xfffffff83f3f7807 */ /* 0x000fe20004800000 */
[----:B------:R-:W-:Y:S01]  /*57d0*/  IMAD.U32 R68, RZ, RZ, UR4 ;  /* 0x00000004ff447e24 */ /* 0x000fe2000f8e00ff */
[----:B------:R-:W-:Y:S01]  /*57e0*/  SEL R62, R62, 0xfffffff0, !P2 ;  /* 0xfffffff03e3e7807 */ /* 0x000fe20005000000 */
[----:B------:R-:W1:Y:S01]  /*57f0*/  LDCU UR39, c[0x0][0xb30] ;  /* 0x00016600ff2777ac */ /* 0x000e620008000800 */
[----:B------:R-:W1:Y:S01]  /*5800*/  LDCU.64 UR60, c[0x0][0x888] ;  /* 0x00011100ff3c77ac */ /* 0x000e620008000a00 */
[----:B------:R-:W1:Y:S01]  /*5810*/  LDCU.64 UR40, c[0x0][0xb28] ;  /* 0x00016500ff2877ac */ /* 0x000e620008000a00 */
[----:B------:R-:W1:Y:S01]  /*5820*/  LDCU.128 UR56, c[0x0][0xb10] ;  /* 0x00016200ff3877ac */ /* 0x000e620008000c00 */
[----:B------:R-:W1:Y:S01]  /*5830*/  LDCU UR62, c[0x0][0x374] ;  /* 0x00006e80ff3e77ac */ /* 0x000e620008000800 */
[----:B------:R-:W-:Y:S01]  /*5840*/  UMOV UR55, 0x1 ;  /* 0x0000000100377882 */ /* 0x000fe20000000000 */
[----:B------:R-:W-:Y:S01]  /*5850*/  UMOV UR46, URZ ;  /* 0x000000ff002e7c82 */ /* 0x000fe20008000000 */
[----:B------:R-:W-:Y:S01]  /*5860*/  UMOV UR53, URZ ;  /* 0x000000ff00357c82 */ /* 0x000fe20008000000 */
[----:B------:R-:W-:Y:S01]  /*5870*/  UMOV UR52, URZ ;  /* 0x000000ff00347c82 */ /* 0x000fe20008000000 */
[----:B-1234-:R-:W-:-:S07]  /*5880*/  IMAD.IADD R23, R0, 0x1, R23 ;  /* 0x0000000100177824 */ /* 0x01efce00078e0217 */
.L_x_126:
[C---:B------:R-:W-:Y:S02]  /*5890*/  LEA R0, R59.reuse, UR44, 0x3 ;  /* 0x0000002c3b007c11 */ /* 0x040fe4000f8e18ff */
[----:B------:R-:W-:Y:S02]  /*58a0*/  SHF.L.U32 R2, R60, 0x1f, RZ ;  /* 0x0000001f3c027819 */ /* 0x000fe400000006ff */
[----:B------:R-:W-:Y:S02]  /*58b0*/  LEA R4, R59, UR44, 0x4 ;  /* 0x0000002c3b047c11 */ /* 0x000fe4000f8e20ff */
[----:B------:R-:W1:Y:S02]  /*58c0*/  SYNCS.PHASECHK.TRANS64.TRYWAIT P0, [R0+URZ+0x100], R2 ;  /* 0x00010002000075a7 */ /* 0x000e6400080011ff */
[----:B-1----:R-:W-:Y:S05]  /*58d0*/  @!P0 BRA `(.L_x_96) ;  /* 0x0000003000908947 */ /* 0x002fea0003800000 */
.L_x_184:
[----:B------:R-:W-:Y:S01]  /*58e0*/  R2UR UR7, R67 ;  /* 0x00000000430772ca */ /* 0x000fe200000e0000 */
[----:B------:R-:W2:Y:S01]  /*58f0*/  LDS.128 R4, [R4+0x190] ;  /* 0x0001900004047984 */ /* 0x000ea20000000c00 */
[----:B-1----:R-:W-:Y:S01]  /*5900*/  VIADD R0, R0, 0x110 ;  /* 0x0000011000007836 */ /* 0x002fe20000000000 */
[----:B------:R-:W-:Y:S04]  /*5910*/  UISETP.GE.AND UP0, UPT, UR42, 0x1, UPT ;  /* 0x000000012a00788c */ /* 0x000fe8000bf06270 */
[----:B------:R-:W-:Y:S01]  /*5920*/  PRMT R0, RZ, 0x654, R0 ;  /* 0x00000654ff007816 */ /* 0x000fe20000000000 */
[----:B------:R-:W-:Y:S01]  /*5930*/  @!PT LDS RZ, [RZ] ;  /* 0x00000000fffff984 */ /* 0x000fe20000000800 */
[----:B------:R-:W-:Y:S01]  /*5940*/  @!PT LDS RZ, [RZ] ;  /* 0x00000000fffff984 */ /* 0x000fe20000000800 */
[----:B------:R-:W-:Y:S01]  /*5950*/  @!PT LDS RZ, [RZ] ;  /* 0x00000000fffff984 */ /* 0x000fe20000000800 */
[----:B------:R-:W-:Y:S01]  /*5960*/  @!PT LDS RZ, [RZ] ;  /* 0x00000000fffff984 */ /* 0x000fe20000000800 */
[----:B------:R1:W-:Y:S06]  /*5970*/  MEMBAR.ALL.CTA ;  /* 0x0000000000007992 */ /* 0x0003ec0000008000 */
[----:B-1----:R-:W1:Y:S02]  /*5980*/  FENCE.VIEW.ASYNC.S ;  /* 0x00000000000073c6 */ /* 0x002e640000000000 */
[----:B-1----:R1:W-:Y:S01]  /*5990*/  SYNCS.ARRIVE.TRANS64.RED.A1T0 RZ, [R0+URZ], RZ ;  /* 0x000000ff00ff79a7 */ /* 0x0023e200081004ff */
[----:B--2---:R-:W-:Y:S11]  /*59a0*/  LOP3.LUT P0, RZ, R6, 0x1, RZ, 0xc0, !PT ;  /* 0x0000000106ff7812 */ /* 0x004ff6000780c0ff */
[----:B------:R-:W-:Y:S02]  /*59b0*/  @!UPT UIADD3 URZ, UPT, UPT, URZ, URZ, URZ ;  /* 0x000000fffffff290 */ /* 0x000fe4000fffe0ff */
[----:B------:R-:W-:Y:S01]  /*59c0*/  VOTEU.ANY UP1, P0 ;  /* 0x0000000000ff7886 */ /* 0x000fe20000020100 */
[----:B------:R-:W-:Y:S01]  /*59d0*/  PLOP3.LUT P0, PT, PT, PT, UP1, 0x80, 0x8 ;  /* 0x000000000008781c */ /* 0x000fe20003f0f018 */
[----:B------:R-:W-:Y:S06]  /*59e0*/  UP2UR UR4, UPR, URZ, 0x2 ;  /* 0x00000002ff047883 */ /* 0x000fec0008000000 */
[----:B------:R-:W-:Y:S06]  /*59f0*/  IMAD.U32 R69, RZ, RZ, UR4 ;  /* 0x00000004ff457e24 */ /* 0x000fec000f8e00ff */
[----:B------:R-:W-:Y:S02]  /*5a00*/  @P0 SHF.R.U32.HI R2, RZ, 0x10, R5 ;  /* 0x00000010ff020819 */ /* 0x000fe40000011605 */
[----:B------:R-:W-:Y:S02]  /*5a10*/  @P0 MOV R3, R4 ;  /* 0x0000000400030202 */ /* 0x000fe40000000f00 */
[----:B------:R-:W-:Y:S02]  /*5a20*/  @P0 R2UR UR4, R2 ;  /* 0x00000000020402ca */ /* 0x000fe400000e0000 */
[----:B------:R-:W-:Y:S02]  /*5a30*/  @P0 LOP3.LUT R4, R5, 0xffff, RZ, 0xc0, !PT ;  /* 0x0000ffff05040812 */ /* 0x000fe400078ec0ff */
[----:B------:R-:W-:Y:S02]  /*5a40*/  @P0 R2UR UR6, R3 ;  /* 0x00000000030602ca */ /* 0x000fe400000e0000 */
[----:B------:R-:W-:Y:S07]  /*5a50*/  @P0 R2UR UR5, R4 ;  /* 0x00000000040502ca */ /* 0x000fee00000e0000 */
[----:B------:R-:W-:Y:S02]  /*5a60*/  @UP1 UMOV UR7, UR4 ;  /* 0x0000000400071c82 */ /* 0x000fe40008000000 */
[----:B------:R-:W-:Y:S02]  /*5a70*/  IMAD.U32 R67, RZ, RZ, UR7 ;  /* 0x00000007ff437e24 */ /* 0x000fe4000f8e00ff */
[----:B------:R-:W-:Y:S02]  /*5a80*/  @UP1 UMOV UR38, UR6 ;  /* 0x0000000600261c82 */ /* 0x000fe40008000000 */
[----:B------:R-:W-:Y:S01]  /*5a90*/  @UP1 UMOV UR37, UR5 ;  /* 0x0000000500251c82 */ /* 0x000fe20008000000 */
[----:B-1----:R-:W-:Y:S05]  /*5aa0*/  BRA.U !UP0, `(.L_x_97) ;  /* 0x0000000108cc7547 */ /* 0x002fea000b800000 */
[----:B------:R-:W1:Y:S01]  /*5ab0*/  LDCU UR12, c[0x0][0xb20] ;  /* 0x00016400ff0c77ac */ /* 0x000e620008000800 */
[----:B------:R-:W-:Y:S02]  /*5ac0*/  UIMAD.WIDE.U32 UR4, UR62, UR59, URZ ;  /* 0x0000003b3e0472a5 */ /* 0x000fe4000f8e00ff */
[----:B------:R-:W-:Y:S02]  /*5ad0*/  UIMAD.WIDE.U32 UR6, UR63, UR56, URZ ;  /* 0x000000383f0672a5 */ /* 0x000fe4000f8e00ff */
[----:B------:R-:W-:Y:S02]  /*5ae0*/  UISETP.NE.AND UP0, UPT, UR58, 0x1, UPT ;  /* 0x000000013a00788c */ /* 0x000fe4000bf05270 */
[----:B------:R-:W-:Y:S02]  /*5af0*/  UIMAD.WIDE.U32 UR8, UR37, UR59, URZ ;  /* 0x0000003b250872a5 */ /* 0x000fe4000f8e00ff */
[----:B------:R-:W-:Y:S02]  /*5b00*/  UIMAD.WIDE.U32 UR10, UR38, UR56, URZ ;  /* 0x00000038260a72a5 */ /* 0x000fe4000f8e00ff */
[----:B------:R-:W-:Y:S02]  /*5b10*/  UISETP.NE.AND UP1, UPT, UR43, 0x1, UPT ;  /* 0x000000012b00788c */ /* 0x000fe4000bf25270 */
[----:B------:R-:W-:Y:S01]  /*5b20*/  UISETP.NE.AND UP2, UPT, UR42, 0x1, UPT ;  /* 0x000000012a00788c */ /* 0x000fe2000bf45270 */
[----:B------:R-:W-:Y:S02]  /*5b30*/  UMOV UR4, UR5 ;  /* 0x0000000500047c82 */ /* 0x000fe40008000000 */
[----:B-1----:R-:W-:Y:S03]  /*5b40*/  USHF.R.U32.HI UR5, URZ, UR12, UR4 ;  /* 0x0000000cff057299 */ /* 0x002fe60008011604 */
[----:B------:R-:W-:Y:S02]  /*5b50*/  UMOV UR4, UR7 ;  /* 0x0000000700047c82 */ /* 0x000fe40008000000 */
[----:B------:R-:W-:Y:S02]  /*5b60*/  USHF.R.U32.HI UR7, URZ, UR57, UR4 ;  /* 0x00000039ff077299 */ /* 0x000fe40008011604 */
[----:B------:R-:W-:Y:S02]  /*5b70*/  USEL UR4, UR62, UR5, !UP0 ;  /* 0x000000053e047287 */ /* 0x000fe4000c000000 */
[----:B------:R-:W-:Y:S01]  /*5b80*/  USEL UR7, UR63, UR7, !UP1 ;  /* 0x000000073f077287 */ /* 0x000fe2000c800000 */
[----:B------:R-:W-:Y:S01]  /*5b90*/  UMOV UR5, UR9 ;  /* 0x0000000900057c82 */ /* 0x000fe20008000000 */
[----:B------:R-:W-:Y:S02]  /*5ba0*/  UIMAD.WIDE.U32 UR8, UR4, UR40, URZ ;  /* 0x00000028040872a5 */ /* 0x000fe4000f8e00ff */
[----:B------:R-:W-:Y:S03]  /*5bb0*/  USHF.R.U32.HI UR6, URZ, UR12, UR5 ;  /* 0x0000000cff067299 */ /* 0x000fe60008011605 */
[----:B------:R-:W-:Y:S01]  /*5bc0*/  UMOV UR5, UR11 ;  /* 0x0000000b00057c82 */ /* 0x000fe20008000000 */
[----:B------:R-:W-:Y:S02]  /*5bd0*/  UIMAD.WIDE.U32 UR10, UR7, UR40, URZ ;  /* 0x00000028070a72a5 */ /* 0x000fe4000f8e00ff */
[----:B------:R-:W-:Y:S02]  /*5be0*/  USHF.R.U32.HI UR12, URZ, UR57, UR5 ;  /* 0x00000039ff0c7299 */ /* 0x000fe40008011605 */
[----:B------:R-:W-:Y:S01]  /*5bf0*/  USEL UR6, UR37, UR6, !UP0 ;  /* 0x0000000625067287 */ /* 0x000fe2000c000000 */
[----:B------:R-:W-:Y:S02]  /*5c00*/  UMOV UR5, UR9 ;  /* 0x0000000900057c82 */ /* 0x000fe40008000000 */
[----:B------:R-:W-:Y:S01]  /*5c10*/  UMOV UR10, UR11 ;  /* 0x0000000b000a7c82 */ /* 0x000fe20008000000 */
[----:B------:R-:W-:Y:S02]  /*5c20*/  @UP2 USHF.R.U32.HI UR4, URZ, UR41, UR5 ;  /* 0x00000029ff042299 */ /* 0x000fe40008011605 */
[----:B------:R-:W-:Y:S02]  /*5c30*/  @UP2 USHF.R.U32.HI UR7, URZ, UR41, UR10 ;  /* 0x00000029ff072299 */ /* 0x000fe4000801160a */
[----:B------:R-:W-:Y:S02]  /*5c40*/  UIMAD UR4, UR42, UR4, URZ ;  /* 0x000000042a0472a4 */ /* 0x000fe4000f8e02ff */
[----:B------:R-:W-:Y:S02]  /*5c50*/  UIMAD.WIDE.U32 UR10, UR6, UR40, URZ ;  /* 0x00000028060a72a5 */ /* 0x000fe4000f8e00ff */
[----:B------:R-:W-:Y:S02]  /*5c60*/  USEL UR5, UR38, UR12, !UP1 ;  /* 0x0000000c26057287 */ /* 0x000fe4000c800000 */
[----:B------:R-:W-:Y:S02]  /*5c70*/  UIMAD UR8, UR42, UR7, URZ ;  /* 0x000000072a0872a4 */ /* 0x000fe4000f8e02ff */
[----:B------:R-:W-:Y:S03]  /*5c80*/  UISETP.GE.AND UP0, UPT, UR6, UR4, UPT ;  /* 0x000000040600728c */ /* 0x000fe6000bf06270 */
[----:B------:R-:W-:Y:S01]  /*5c90*/  UMOV UR4, UR11 ;  /* 0x0000000b00047c82 */ /* 0x000fe20008000000 */
[----:B------:R-:W-:Y:S02]  /*5ca0*/  UISETP.GE.OR UP0, UPT, UR5, UR8, UP0 ;  /* 0x000000080500728c */ /* 0x000fe40008706670 */
[----:B------:R-:W-:Y:S02]  /*5cb0*/  USHF.R.U32.HI UR4, URZ, UR41, UR4 ;  /* 0x00000029ff047299 */ /* 0x000fe40008011604 */
[----:B------:R-:W-:Y:S02]  /*5cc0*/  UIMAD.WIDE.U32 UR8, UR5, UR40, URZ ;  /* 0x00000028050872a5 */ /* 0x000fe4000f8e00ff */
[----:B------:R-:W-:Y:S02]  /*5cd0*/  USEL UR11, UR6, UR4, !UP2 ;  /* 0x00000004060b7287 */ /* 0x000fe4000d000000 */
[----:B------:R-:W-:Y:S02]  /*5ce0*/  UIADD3 UR8, UPT, UPT, -UR5, URZ, URZ ;  /* 0x000000ff05087290 */ /* 0x000fe4000fffe1ff */
[----:B------:R-:W-:Y:S01]  /*5cf0*/  UIADD3 UR10, UPT, UPT, -UR11, URZ, URZ ;  /* 0x000000ff0b0a7290 */ /* 0x000fe2000fffe1ff */
[----:B------:R-:W-:Y:S01]  /*5d00*/  @!UP0 UMOV UR4, UR9 ;  /* 0x0000000900048c82 */ /* 0x000fe20008000000 */
[----:B------:R-:W-:Y:S02]  /*5d10*/  UIADD3 UR9, UPT, UPT, -UR6, URZ, URZ ;  /* 0x000000ff06097290 */ /* 0x000fe4000fffe1ff */
[----:B------:R-:W-:Y:S02]  /*5d20*/  @!UP0 USHF.R.U32.HI UR4, URZ, UR41, UR4 ;  /* 0x00000029ff048299 */ /* 0x000fe40008011604 */
[----:B------:R-:W-:Y:S02]  /*5d30*/  UIMAD UR10, UR42, UR10, UR6 ;  /* 0x0000000a2a0a72a4 */ /* 0x000fe4000f8e0206 */
[----:B------:R-:W-:Y:S04]  /*5d40*/  @!UP0 USEL UR4, UR5, UR4, !UP2 ;  /* 0x0000000405048287 */ /* 0x000fe8000d000000 */
[----:B------:R-:W-:Y:S02]  /*5d50*/  @!UP0 UIMAD UR10, UR7, UR10, UR4 ;  /* 0x0000000a070a82a4 */ /* 0x000fe4000f8e0204 */
[----:B------:R-:W-:Y:S02]  /*5d60*/  @!UP0 UIADD3 UR11, UPT, UPT, UR11, -UR4, URZ ;  /* 0x800000040b0b8290 */ /* 0x000fe4000fffe0ff */
[----:B------:R-:W-:Y:S02]  /*5d70*/  UIMAD UR7, UR43, UR8, UR38 ;  /* 0x000000082b0772a4 */ /* 0x000fe4000f8e0226 */
[----:B------:R-:W-:Y:S02]  /*5d80*/  @!UP0 UIMAD UR6, UR11, UR42, UR5 ;  /* 0x0000002a0b0682a4 */ /* 0x000fe4000f8e0205 */
[----:B------:R-:W-:Y:S01]  /*5d90*/  UIMAD UR4, UR58, UR9, UR37 ;  /* 0x000000093a0472a4 */ /* 0x000fe2000f8e0225 */
[----:B------:R-:W-:Y:S02]  /*5da0*/  @!UP0 UMOV UR5, UR10 ;  /* 0x0000000a00058c82 */ /* 0x000fe40008000000 */
[----:B------:R-:W-:Y:S02]  /*5db0*/  UIMAD UR38, UR5, UR43, UR7 ;  /* 0x0000002b052672a4 */ /* 0x000fe4000f8e0207 */
[----:B------:R-:W-:Y:S11]  /*5dc0*/  UIMAD UR37, UR6, UR58, UR4 ;  /* 0x0000003a062572a4 */ /* 0x000ff6000f8e0204 */
[----:B------:R-:W-:Y:S01]  /*5dd0*/  @!UPT UIADD3 URZ, UPT, UPT, URZ, URZ, URZ ;  /* 0x000000fffffff290 */ /* 0x000fe2000fffe0ff */
.L_x_97:
[----:B------:R-:W-:Y:S01]  /*5de0*/  UISETP.NE.AND UP0, UPT, UR39, 0x1, UPT ;  /* 0x000000012700788c */ /* 0x000fe2000bf05270 */
[----:B------:R-:W-:Y:S01]  /*5df0*/  R2UR UR11, R68 ;  /* 0x00000000440b72ca */ /* 0x000fe200000e0000 */
[----:B------:R-:W-:Y:S01]  /*5e00*/  USHF.L.U32 UR50, UR26, 0x6, URZ ;  /* 0x000000061a327899 */ /* 0x000fe200080006ff */
[----:B------:R-:W-:Y:S01]  /*5e10*/  IADD3 R59, PT, PT, R59, 0x1, RZ ;  /* 0x000000013b3b7810 */ /* 0x000fe20007ffe0ff */
[----:B------:R-:W-:Y:S07]  /*5e20*/  USHF.L.U32 UR49, UR30, 0x6, URZ ;  /* 0x000000061e317899 */ /* 0x000fee00080006ff */
[----:B------:R-:W1:Y:S01]  /*5e30*/  @!UP0 LDCU.128 UR12, c[0x0][0xb10] ;  /* 0x00016200ff0c87ac */ /* 0x000e620008000c00 */
[----:B------:R-:W2:Y:S01]  /*5e40*/  @!UP0 LDCU UR5, c[0x0][0xb0c] ;  /* 0x00016180ff0587ac */ /* 0x000ea20008000800 */
[----:B------:R-:W3:Y:S01]  /*5e50*/  @!UP0 LDCU UR10, c[0x0][0xb20] ;  /* 0x00016400ff0a87ac */ /* 0x000ee20008000800 */
[----:B-1----:R-:W-:Y:S02]  /*5e60*/  UIMAD.WIDE.U32 UR8, UR38, UR12, URZ ;  /* 0x0000000c260872a5 */ /* 0x002fe4000f8e00ff */
[----:B------:R-:W-:Y:S02]  /*5e70*/  UIMAD.WIDE.U32 UR6, UR37, UR15, URZ ;  /* 0x0000000f250672a5 */ /* 0x000fe4000f8e00ff */
[----:B------:R-:W-:Y:S03]  /*5e80*/  @!UP0 UISETP.NE.AND UP1, UPT, UR14, 0x1, UPT ;  /* 0x000000010e00888c */ /* 0x000fe6000bf25270 */
[----:B------:R-:W-:Y:S01]  /*5e90*/  @!UP0 UMOV UR4, UR9 ;  /* 0x0000000900048c82 */ /* 0x000fe20008000000 */
[----:B--2---:R-:W-:Y:S02]  /*5ea0*/  @!UP0 UISETP.NE.AND UP2, UPT, UR5, 0x1, UPT ;  /* 0x000000010500888c */ /* 0x004fe4000bf45270 */
[----:B------:R-:W-:Y:S01]  /*5eb0*/  @!UP0 USHF.R.U32.HI UR4, URZ, UR13, UR4 ;  /* 0x0000000dff048299 */ /* 0x000fe20008011604 */
[----:B------:R-:W-:Y:S02]  /*5ec0*/  @!UP0 UMOV UR6, UR7 ;  /* 0x0000000700068c82 */ /* 0x000fe40008000000 */
[----:B---3--:R-:W-:Y:S02]  /*5ed0*/  @!UP0 USHF.R.U32.HI UR6, URZ, UR10, UR6 ;  /* 0x0000000aff068299 */ /* 0x008fe40008011606 */
[----:B------:R-:W-:Y:S02]  /*5ee0*/  @!UP0 USEL UR7, UR38, UR4, !UP2 ;  /* 0x0000000426078287 */ /* 0x000fe4000d000000 */
[----:B------:R-:W-:Y:S04]  /*5ef0*/  @!UP0 USEL UR6, UR37, UR6, !UP1 ;  /* 0x0000000625068287 */ /* 0x000fe8000c800000 */
[----:B------:R-:W-:Y:S02]  /*5f00*/  @!UP0 UIADD3 UR4, UPT, UPT, -UR7, UR6, URZ ;  /* 0x0000000607048290 */ /* 0x000fe4000fffe1ff */
[----:B------:R-:W-:Y:S02]  /*5f10*/  @!UP0 UIADD3 UR6, UPT, UPT, UR7, -UR6, URZ ;  /* 0x8000000607068290 */ /* 0x000fe4000fffe0ff */
[----:B------:R-:W-:Y:S02]  /*5f20*/  @!UP0 UIMAD UR38, UR4, UR5, UR38 ;  /* 0x00000005042682a4 */ /* 0x000fe4000f8e0226 */
[----:B------:R-:W-:Y:S02]  /*5f30*/  @!UP0 UIMAD UR37, UR6, UR14, UR37 ;  /* 0x0000000e062582a4 */ /* 0x000fe4000f8e0225 */
[----:B------:R-:W-:Y:S09]  /*5f40*/  ULOP3.LUT UP0, URZ, UR11, 0x3f0, URZ, 0xc0, !UPT ;  /* 0x000003f00bff7892 */ /* 0x000ff2000f80c0ff */
[----:B------:R-:W-:Y:S05]  /*5f50*/  BRA.U !UP0, `(.L_x_98) ;  /* 0x00000001087c7547 */ /* 0x000fea000b800000 */
[----:B------:R-:W1:Y:S01]  /*5f60*/  LDCU.64 UR8, c[0x4][0x80] ;  /* 0x01001000ff0877ac */ /* 0x000e620008000a00 */
[----:B------:R-:W-:Y:S01]  /*5f70*/  MOV R2, 0x0 ;  /* 0x0000000000027802 */ /* 0x000fe20000000f00 */
[----:B------:R-:W-:Y:S02]  /*5f80*/  HFMA2 R12, -RZ, RZ, 0, 5.9604644775390625e-08 ;  /* 0x00000001ff0c7431 */ /* 0x000fe400000001ff */
[----:B------:R-:W-:Y:S01]  /*5f90*/  IMAD.MOV.U32 R8, RZ, RZ, 0x70 ;  /* 0x00000070ff087424 */ /* 0x000fe200078e00ff */
[----:B------:R2:W3:Y:S01]  /*5fa0*/  LDC.64 R14, c[0x4][R2] ;  /* 0x01000000020e7b82 */ /* 0x0004e20000000a00 */
[----:B------:R-:W4:Y:S01]  /*5fb0*/  LDCU.64 UR6, c[0x4][0x88] ;  /* 0x01001100ff0677ac */ /* 0x000f220008000a00 */
[----:B------:R-:W-:Y:S01]  /*5fc0*/  IMAD.MOV.U32 R13, RZ, RZ, RZ ;  /* 0x000000ffff0d7224 */ /* 0x000fe200078e00ff */
[----:B------:R-:W2:Y:S01]  /*5fd0*/  LDCU.64 UR4, c[0x4][0x8] ;  /* 0x01000100ff0477ac */ /* 0x000ea20008000a00 */
[----:B-1----:R-:W-:Y:S01]  /*5fe0*/  MOV R5, UR9 ;  /* 0x0000000900057c02 */ /* 0x002fe20008000f00 */
[----:B------:R-:W-:Y:S01]  /*5ff0*/  IMAD.U32 R4, RZ, RZ, UR8 ;  /* 0x00000008ff047e24 */ /* 0x000fe2000f8e00ff */
[----:B----4-:R-:W-:Y:S01]  /*6000*/  MOV R7, UR7 ;  /* 0x0000000700077c02 */ /* 0x010fe20008000f00 */
[----:B------:R-:W-:Y:S01]  /*6010*/  IMAD.U32 R6, RZ, RZ, UR6 ;  /* 0x00000006ff067e24 */ /* 0x000fe2000f8e00ff */
[----:B--2---:R-:W-:Y:S01]  /*6020*/  MOV R11, UR5 ;  /* 0x00000005000b7c02 */ /* 0x004fe20008000f00 */
[----:B------:R-:W-:Y:S02]  /*6030*/  IMAD.U32 R10, RZ, RZ, UR4 ;  /* 0x00000004ff0a7e24 */ /* 0x000fe4000f8e00ff */
[----:B------:R-:W-:Y:S07]  /*6040*/  LEPC R20, `(.L_x_99) ;  /* 0x000000001014794e */ /* 0x000fee0000000000 */
[----:B---3-5:R-:W-:Y:S05]  /*6050*/  CALL.ABS.NOINC R14 ;  /* 0x000000000e007343 */ /* 0x028fea0003c00000 */
.L_x_99:
[----:B------:R-:W1:Y:S01]  /*6060*/  LDCU.64 UR8, c[0x4][0x80] ;  /* 0x01001000ff0877ac */ /* 0x000e620008000a00 */
[----:B------:R-:W2:Y:S01]  /*6070*/  LDC.64 R2, c[0x4][R2] ;  /* 0x0100000002027b82 */ /* 0x000ea20000000a00 */
[----:B------:R-:W-:Y:S02]  /*6080*/  HFMA2 R12, -RZ, RZ, 0, 5.9604644775390625e-08 ;  /* 0x00000001ff0c7431 */ /* 0x000fe400000001ff */
[----:B------:R-:W-:Y:S02]  /*6090*/  IMAD.MOV.U32 R8, RZ, RZ, 0x70 ;  /* 0x00000070ff087424 */ /* 0x000fe400078e00ff */
[----:B------:R-:W-:Y:S01]  /*60a0*/  IMAD.MOV.U32 R13, RZ, RZ, RZ ;  /* 0x000000ffff0d7224 */ /* 0x000fe200078e00ff */
[----:B------:R-:W3:Y:S01]  /*60b0*/  LDCU.64 UR6, c[0x4][0x88] ;  /* 0x01001100ff0677ac */ /* 0x000ee20008000a00 */
[----:B------:R-:W4:Y:S01]  /*60c0*/  LDCU.64 UR4, c[0x4][0x8] ;  /* 0x01000100ff0477ac */ /* 0x000f220008000a00 */
[----:B-1----:R-:W-:Y:S02]  /*60d0*/  MOV R4, UR8 ;  /* 0x0000000800047c02 */ /* 0x002fe40008000f00 */
[----:B------:R-:W-:Y:S02]  /*60e0*/  MOV R5, UR9 ;  /* 0x0000000900057c02 */ /* 0x000fe40008000f00 */
[----:B---3--:R-:W-:Y:S01]  /*60f0*/  MOV R7, UR7 ;  /* 0x0000000700077c02 */ /* 0x008fe20008000f00 */
[----:B------:R-:W-:Y:S01]  /*6100*/  IMAD.U32 R6, RZ, RZ, UR6 ;  /* 0x00000006ff067e24 */ /* 0x000fe2000f8e00ff */
[----:B----4-:R-:W-:Y:S01]  /*6110*/  MOV R11, UR5 ;  /* 0x00000005000b7c02 */ /* 0x010fe20008000f00 */
[----:B------:R-:W-:Y:S02]  /*6120*/  IMAD.U32 R10, RZ, RZ, UR4 ;  /* 0x00000004ff0a7e24 */ /* 0x000fe4000f8e00ff */
[----:B------:R-:W-:Y:S07]  /*6130*/  LEPC R20, `(.L_x_98) ;  /* 0x000000001014794e */ /* 0x000fee0000000000 */
[----:B--2---:R-:W-:Y:S05]  /*6140*/  CALL.ABS.NOINC R2 ;  /* 0x0000000002007343 */ /* 0x004fea0003c00000 */
.L_x_98:
[----:B------:R-:W-:Y:S02]  /*6150*/  R2UR UR6, R57 ;  /* 0x00000000390672ca */ /* 0x000fe400000e0000 */
[----:B------:R-:W-:Y:S02]  /*6160*/  R2UR UR5, R66 ;  /* 0x00000000420572ca */ /* 0x000fe400000e0000 */
[----:B------:R-:W-:Y:S02]  /*6170*/  R2UR UR4, R65 ;  /* 0x00000000410472ca */ /* 0x000fe400000e0000 */
[----:B------:R-:W-:Y:S02]  /*6180*/  ISETP.NE.U32.AND P4, PT, R50, RZ, PT ;  /* 0x000000ff3200720c */ /* 0x000fe40003f85070 */
[----:B------:R-:W-:Y:S02]  /*6190*/  ISETP.NE.U32.AND P2, PT, RZ, UR60, PT ;  /* 0x0000003cff007c0c */ /* 0x000fe4000bf45070 */
[----:B------:R-:W-:Y:S02]  /*61a0*/  ISETP.NE.AND.EX P4, PT, R51, RZ, PT, P4 ;  /* 0x000000ff3300720c */ /* 0x000fe40003f85340 */
[----:B------:R-:W-:Y:S01]  /*61b0*/  ISETP.NE.AND.EX P2, PT, RZ, UR61, PT, P2 ;  /* 0x0000003dff007c0c */ /* 0x000fe2000bf45320 */
[----:B------:R-:W-:Y:S02]  /*61c0*/  UISETP.NE.AND UP2, UPT, UR6, URZ, UPT ;  /* 0x000000ff0600728c */ /* 0x000fe4000bf45270 */
[----:B------:R-:W-:Y:S04]  /*61d0*/  UISETP.NE.U32.AND UP0, UPT, UR5, URZ, UPT ;  /* 0x000000ff0500728c */ /* 0x000fe8000bf05070 */
[----:B------:R-:W-:Y:S01]  /*61e0*/  UISETP.NE.AND.EX UP1, UPT, UR4, URZ, UPT, UP0 ;  /* 0x000000ff0400728c */ /* 0x000fe2000bf25300 */
[----:B------:R-:W-:Y:S01]  /*61f0*/  PLOP3.LUT P1, PT, PT, PT, UP2, 0x80, 0x8 ;  /* 0x000000000008781c */ /* 0x000fe20003f2f028 */
[----:B------:R-:W-:Y:S03]  /*6200*/  UPLOP3.LUT UP0, UPT, UPT, UPT, UPT, 0x40, 0x4 ;  /* 0x000000000004789c */ /* 0x000fe60003f0e870 */
[----:B------:R-:W-:Y:S06]  /*6210*/  @UP2 UPLOP3.LUT UP0, UPT, UPT, UPT, UP1, 0x80, 0x8 ;  /* 0x000000000008289c */ /* 0x000fec0003f0f010 */
[----:B------:R-:W-:Y:S01]  /*6220*/  PLOP3.LUT P0, PT, PT, PT, UP0, 0x80, 0x8 ;  /* 0x000000000008781c */ /* 0x000fe20003f0f008 */
[----:B------:R-:W-:Y:S01]  /*6230*/  @!UPT UIADD3 URZ, UPT, UPT, URZ, URZ, URZ ;  /* 0x000000fffffff290 */ /* 0x000fe2000fffe0ff */
[----:B------:R-:W-:Y:S11]  /*6240*/  BRA.U !UP1, `(.L_x_100) ;  /* 0x0000000109407547 */ /* 0x000ff6000b800000 */
[----:B------:R-:W-:Y:S01]  /*6250*/  UISETP.NE.U32.AND UP0, UPT, UR60, URZ, UPT ;  /* 0x000000ff3c00728c */ /* 0x000fe2000bf05070 */
[----:B------:R-:W-:Y:S01]  /*6260*/  R2UR UR6, R66 ;  /* 0x00000000420672ca */ /* 0x000fe200000e0000 */
[----:B------:R-:W1:Y:S01]  /*6270*/  LDCU.64 UR8, c[0x0][0x358] ;  /* 0x00006b00ff0877ac */ /* 0x000e620008000a00 */
[----:B------:R-:W-:Y:S02]  /*6280*/  HFMA2 R53, -RZ, RZ, 0, 5.9604644775390625e-08 ;  /* 0x00000001ff357431 */ /* 0x000fe400000001ff */
[----:B------:R-:W-:Y:S01]  /*6290*/  IMAD.MOV.U32 R0, RZ, RZ, 0x1 ;  /* 0x00000001ff007424 */ /* 0x000fe200078e00ff */
[----:B------:R-:W-:Y:S06]  /*62a0*/  UISETP.NE.AND.EX UP0, UPT, UR61, URZ, UPT, UP0 ;  /* 0x000000ff3d00728c */ /* 0x000fec000bf05300 */
[----:B------:R-:W-:Y:S05]  /*62b0*/  PLOP3.LUT P3, PT, PT, PT, UP0, 0x80, 0x8 ;  /* 0x000000000008781c */ /* 0x000fea0003f6f008 */
[----:B------:R-:W2:Y:S01]  /*62c0*/  @UP0 LDCU.64 UR4, c[0x0][0x888] ;  /* 0x00011100ff0407ac */ /* 0x000ea20008000a00 */
[----:B------:R-:W-:Y:S07]  /*62d0*/  @UP0 UIMAD UR6, UR36, UR6, URZ ;  /* 0x00000006240602a4 */ /* 0x000fee000f8e02ff */
[----:B------:R-:W-:Y:S01]  /*62e0*/  @!P3 PRMT R53, R0, 0x7610, R53 ;  /* 0x000076100035b816 */ /* 0x000fe20000000035 */
[----:B--2---:R-:W-:Y:S06]  /*62f0*/  @UP0 UIMAD.WIDE UR4, UR6, 0x4, UR4 ;  /* 0x00000004060408a5 */ /* 0x004fec000f8e0204 */
[----:B-----5:R-:W-:Y:S02]  /*6300*/  IMAD.U32 R26, RZ, RZ, UR4 ;  /* 0x00000004ff1a7e24 */ /* 0x020fe4000f8e00ff */
[----:B------:R-:W-:Y:S03]  /*6310*/  IMAD.U32 R27, RZ, RZ, UR5 ;  /* 0x00000005ff1b7e24 */ /* 0x000fe6000f8e00ff */
[----:B------:R-:W2:Y:S02]  /*6320*/  @!UP0 LDCU UR4, c[0x0][0x880] ;  /* 0x00011000ff0487ac */ /* 0x000ea40008000800 */
[----:B-1----:R1:W5:Y:S02]  /*6330*/  @P3 LDG.E R26, desc[UR8][R26.64] ;  /* 0x000000081a1a3981 */ /* 0x002364000c1e1900 */
[----:B-12---:R-:W-:Y:S02]  /*6340*/  @!P3 MOV R26, UR4 ;  /* 0x00000004001abc02 */ /* 0x006fe40008000f00 */
.L_x_100:
[----:B------:R-:W-:Y:S05]  /*6350*/  @!P4 BRA `(.L_x_101) ;  /* 0x000000000024c947 */ /* 0x000fea0003800000 */
[----:B------:R-:W-:Y:S01]  /*6360*/  ISETP.NE.U32.AND P3, PT, R48, RZ, PT ;  /* 0x000000ff3000720c */ /* 0x000fe20003f65070 */
[----:B------:R-:W1:Y:S03]  /*6370*/  LDCU.64 UR4, c[0x0][0x358] ;  /* 0x00006b00ff0477ac */ /* 0x000e660008000a00 */
[----:B------:R-:W-:Y:S11]  /*6380*/  ISETP.NE.AND.EX P3, PT, R49, RZ, PT, P3 ;  /* 0x000000ff3100720c */ /* 0x000ff60003f65330 */
[----:B------:R-:W-:Y:S02]  /*6390*/  @!UPT UIADD3 URZ, UPT, UPT, URZ, URZ, URZ ;  /* 0x000000fffffff290 */ /* 0x000fe4000fffe0ff */
[----:B------:R-:W2:Y:S01]  /*63a0*/  @P3 LDC.64 R2, c[0x0][0x8a8] ;  /* 0x00022a00ff023b82 */ /* 0x000ea20000000a00 */
[----:B------:R-:W-:Y:S04]  /*63b0*/  @P3 IMAD R0, R50, UR36, RZ ;  /* 0x0000002432003c24 */ /* 0x000fe8000f8e02ff */
[----:B--2---:R-:W-:Y:S05]  /*63c0*/  @P3 IMAD.WIDE R2, R0, 0x4, R2 ;  /* 0x0000000400023825 */ /* 0x004fea00078e0202 */
[----:B-1---5:R1:W5:Y:S02]  /*63d0*/  @P3 LDG.E R24, desc[UR4][R2.64] ;  /* 0x0000000402183981 */ /* 0x022364000c1e1900 */
[----:B-1----:R-:W2:Y:S02]  /*63e0*/  @!P3 LDC R24, c[0x0][0x8a0] ;  /* 0x00022800ff18bb82 */ /* 0x002ea40000000800 */
.L_x_101:
[----:B-----5:R-:W-:Y:S01]  /*63f0*/  FSETP.NEU.AND P3, PT, R26, RZ, PT ;  /* 0x000000ff1a00720b */ /* 0x020fe20003f6d000 */
[----:B------:R-:W-:Y:S01]  /*6400*/  IMAD.U32 R2, RZ, RZ, UR46 ;  /* 0x0000002eff027e24 */ /* 0x000fe2000f8e00ff */
[----:B------:R-:W-:Y:S01]  /*6410*/  SEL R5, RZ, 0xffffffff, P2 ;  /* 0xffffffffff057807 */ /* 0x000fe20001000000 */
[----:B------:R-:W-:Y:S01]  /*6420*/  ULOP3.LUT UR4, UR55, 0x1, URZ, 0x3c, !UPT ;  /* 0x0000000137047892 */ /* 0x000fe2000f8e3cff */
[----:B------:R-:W-:Y:S01]  /*6430*/  @P1 LOP3.LUT P2, RZ, R53, 0xff, RZ, 0xc0, !PT ;  /* 0x000000ff35ff1812 */ /* 0x000fe2000784c0ff */
[----:B------:R-:W-:Y:S01]  /*6440*/  BSSY B1, `(.L_x_102) ;  /* 0x000004b000017945 */ /* 0x000fe20003800000 */
[----:B------:R-:W-:Y:S01]  /*6450*/  @P1 SEL R0, RZ, 0xffffffff, P3 ;  /* 0xffffffffff001807 */ /* 0x000fe20001800000 */
[----:B------:R-:W-:Y:S01]  /*6460*/  IMAD.MOV.U32 R76, RZ, RZ, 0x1 ;  /* 0x00000001ff4c7424 */ /* 0x000fe200078e00ff */
[----:B------:R-:W-:Y:S01]  /*6470*/  LEA R2, R2, UR44, 0x3 ;  /* 0x0000002c02027c11 */ /* 0x000fe2000f8e18ff */
[----:B------:R-:W-:Y:S01]  /*6480*/  IMAD.U32 R74, RZ, RZ, UR4 ;  /* 0x00000004ff4a7e24 */ /* 0x000fe2000f8e00ff */
[----:B------:R-:W-:Y:S01]  /*6490*/  @P0 SEL R0, R5, R0, !P2 ;  /* 0x0000000005000207 */ /* 0x000fe20005000000 */
[----:B------:R-:W-:Y:S01]  /*64a0*/  IMAD.U32 R75, RZ, RZ, UR46 ;  /* 0x0000002eff4b7e24 */ /* 0x000fe2000f8e00ff */
[----:B------:R-:W-:Y:S02]  /*64b0*/  LEA R71, R22, UR44, 0x3 ;  /* 0x0000002c16477c11 */ /* 0x000fe4000f8e18ff */
[----:B------:R-:W-:Y:S02]  /*64c0*/  CS2R R38, SRZ ;  /* 0x0000000000267805 */ /* 0x000fe4000001ff00 */
[----:B------:R-:W-:Y:S02]  /*64d0*/  @P1 LOP3.LUT R0, R0, 0x1, RZ, 0xc0, !PT ;  /* 0x0000000100001812 */ /* 0x000fe400078ec0ff */
[----:B------:R-:W-:Y:S02]  /*64e0*/  CS2R R36, SRZ ;  /* 0x0000000000247805 */ /* 0x000fe4000001ff00 */
[----:B------:R-:W-:Y:S02]  /*64f0*/  SHF.L.U32 R3, R61, 0x1f, RZ ;  /* 0x0000001f3d037819 */ /* 0x000fe400000006ff */
[----:B------:R-:W-:Y:S02]  /*6500*/  CS2R R34, SRZ ;  /* 0x0000000000227805 */ /* 0x000fe4000001ff00 */
[----:B------:R-:W-:Y:S02]  /*6510*/  ISETP.NE.U32.OR P5, PT, R0, 0x1, !P1 ;  /* 0x000000010000780c */ /* 0x000fe40004fa5470 */
[----:B------:R-:W-:Y:S02]  /*6520*/  CS2R R32, SRZ ;  /* 0x0000000000207805 */ /* 0x000fe4000001ff00 */
[----:B------:R-:W-:Y:S02]  /*6530*/  PLOP3.LUT P2, PT, PT, PT, UP1, 0x80, 0x8 ;  /* 0x000000000008781c */ /* 0x000fe40003f4f018 */
[----:B------:R-:W-:Y:S02]  /*6540*/  CS2R R42, SRZ ;  /* 0x00000000002a7805 */ /* 0x000fe4000001ff00 */
[----:B------:R-:W-:Y:S02]  /*6550*/  LEA.HI R25, R22, R22, RZ, 0x1 ;  /* 0x0000001616197211 */ /* 0x000fe400078f08ff */
[----:B------:R-:W-:Y:S02]  /*6560*/  CS2R R40, SRZ ;  /* 0x0000000000287805 */ /* 0x000fe4000001ff00 */
[----:B------:R-:W-:Y:S02]  /*6570*/  LOP3.LUT P4, R58, R53, 0xff, RZ, 0xc0, !PT ;  /* 0x000000ff353a7812 */ /* 0x000fe4000788c0ff */
[----:B------:R-:W-:Y:S02]  /*6580*/  CS2R R46, SRZ ;  /* 0x00000000002e7805 */ /* 0x000fe4000001ff00 */
[----:B------:R-:W-:Y:S02]  /*6590*/  SEL R4, RZ, 0xffffffff, P3 ;  /* 0xffffffffff047807 */ /* 0x000fe40001800000 */
[----:B------:R-:W-:Y:S02]  /*65a0*/  CS2R R44, SRZ ;  /* 0x00000000002c7805 */ /* 0x000fe4000001ff00 */
[----:B------:R-:W-:Y:S02]  /*65b0*/  P2R R70, PR, RZ, 0x20 ;  /* 0x00000020ff467803 */ /* 0x000fe40000000000 */
[----:B------:R-:W-:Y:S02]  /*65c0*/  @P5 SHF.L.U32 R0, R74, 0x1f, RZ ;  /* 0x0000001f4a005819 */ /* 0x000fe400000006ff */
[----:B------:R-:W-:Y:S02]  /*65d0*/  @P2 SEL R4, R5, R4, !P4 ;  /* 0x0000000405042207 */ /* 0x000fe40006000000 */
[----:B------:R1:W3:Y:S02]  /*65e0*/  @P5 SYNCS.PHASECHK.TRANS64.TRYWAIT P1, [R2+URZ+0xc0], R0 ;  /* 0x0000c000020055a7 */ /* 0x0002e400080211ff */
[----:B------:R-:W-:Y:S04]  /*65f0*/  LOP3.LUT R4, R4, 0x1, RZ, 0xc0, !PT ;  /* 0x0000000104047812 */ /* 0x000fe800078ec0ff */
[----:B------:R-:W-:Y:S04]  /*6600*/  ISETP.NE.U32.AND P2, PT, R4, 0x1, PT ;  /* 0x000000010400780c */ /* 0x000fe80003f45070 */
[----:B------:R-:W-:Y:S01]  /*6610*/  P2R R77, PR, RZ, 0x4 ;  /* 0x00000004ff4d7803 */ /* 0x000fe20000000000 */
[----:B------:R4:W2:Y:S01]  /*6620*/  SYNCS.PHASECHK.TRANS64.TRYWAIT P0, [R71+URZ+0x120], R3 ;  /* 0x00012003470075a7 */ /* 0x0008a200080011ff */
[C---:B-1----:R-:W-:Y:S01]  /*6630*/  IMAD.SHL.U32 R0, R25.reuse, 0x20, RZ ;  /* 0x0000002019007824 */ /* 0x042fe200078e00ff */
[----:B------:R-:W-:Y:S04]  /*6640*/  LOP3.LUT R25, R25, 0xffe, RZ, 0xc0, !PT ;  /* 0x00000ffe19197812 */ /* 0x000fe800078ec0ff */
[----:B------:R-:W-:Y:S01]  /*6650*/  LOP3.LUT R0, R0, 0xffffffc0, RZ, 0xc0, !PT ;  /* 0xffffffc000007812 */ /* 0x000fe200078ec0ff */
[----:B------:R-:W-:Y:S04]  /*6660*/  IMAD.IADD R25, R22, 0x1, -R25 ;  /* 0x0000000116197824 */ /* 0x000fe800078e0a19 */
[----:B------:R-:W-:Y:S04]  /*6670*/  IMAD.IADD R0, R23, 0x1, R0 ;  /* 0x0000000117007824 */ /* 0x000fe800078e0200 */
[----:B------:R-:W-:Y:S01]  /*6680*/  IMAD R25, R25, 0x100000, R0 ;  /* 0x0010000019197824 */ /* 0x000fe200078e0200 */
[----:B---3--:R-:W-:Y:S01]  /*6690*/  @P5 SEL R76, RZ, 0x1, !P1 ;  /* 0x00000001ff4c5807 */ /* 0x008fe20004800000 */
[----:B----4-:R-:W-:Y:S06]  /*66a0*/  @!P5 BRA `(.L_x_103) ;  /* 0x000000000090d947 */ /* 0x010fec0003800000 */
[----:B------:R-:W-:Y:S01]  /*66b0*/  HFMA2 R43, -RZ, RZ, 0, 0 ;  /* 0x00000000ff2b7431 */ /* 0x000fe200000001ff */
[----:B------:R-:W-:Y:S01]  /*66c0*/  ISETP.NE.AND P1, PT, R76, RZ, PT ;  /* 0x000000ff4c00720c */ /* 0x000fe20003f25270 */
[----:B------:R-:W-:Y:S01]  /*66d0*/  IMAD.U32 R5, RZ, RZ, UR46 ;  /* 0x0000002eff057e24 */ /* 0x000fe2000f8e00ff */
[----:B------:R-:W-:Y:S11]  /*66e0*/  BSSY B0, `(.L_x_104) ;  /* 0x0000005000007945 */ /* 0x000ff60003800000 */
[----:B------:R-:W-:Y:S05]  /*66f0*/  @P1 BRA `(.L_x_105) ;  /* 0x00000000000c1947 */ /* 0x000fea0003800000 */
[----:B------:R-:W-:Y:S04]  /*6700*/  SHF.L.U32 R0, R74, 0x1f, RZ ;  /* 0x0000001f4a007819 */ /* 0x000fe800000006ff */
[----:B------:R-:W1:Y:S02]  /*6710*/  SYNCS.PHASECHK.TRANS64.TRYWAIT P1, [R2+URZ+0xc0], R0 ;  /* 0x0000c000020075a7 */ /* 0x000e6400080211ff */
[----:B-1----:R-:W-:Y:S05]  /*6720*/  @!P1 BRA `(.L_x_106) ;  /* 0x0000002400109947 */ /* 0x002fea0003800000 */
.L_x_105:
[----:B------:R-:W-:Y:S05]  /*6730*/  BSYNC B0 ;  /* 0x0000000000007941 */ /* 0x000fea0003800000 */
.L_x_104:
[----:B------:R-:W-:Y:S01]  /*6740*/  ISETP.NE.AND P1, PT, R77, RZ, PT ;  /* 0x000000ff4d00720c */ /* 0x000fe20003f25270 */
[----:B------:R-:W-:Y:S01]  /*6750*/  IMAD.MOV.U32 R42, RZ, RZ, RZ ;  /* 0x000000ffff2a7224 */ /* 0x000fe200078e00ff */
[----:B------:R-:W-:Y:S02]  /*6760*/  CS2R R40, SRZ ;  /* 0x0000000000287805 */ /* 0x000fe4000001ff00 */
[----:B------:R-:W-:Y:S02]  /*6770*/  CS2R R46, SRZ ;  /* 0x00000000002e7805 */ /* 0x000fe4000001ff00 */
[----:B------:R-:W-:Y:S02]  /*6780*/  CS2R R44, SRZ ;  /* 0x00000000002c7805 */ /* 0x000fe4000001ff00 */
[----:B------:R-:W-:Y:S02]  /*6790*/  CS2R R34, SRZ ;  /* 0x0000000000227805 */ /* 0x000fe4000001ff00 */
[----:B------:R-:W-:Y:S02]  /*67a0*/  CS2R R32, SRZ ;  /* 0x0000000000207805 */ /* 0x000fe4000001ff00 */
[----:B------:R-:W-:Y:S02]  /*67b0*/  CS2R R38, SRZ ;  /* 0x0000000000267805 */ /* 0x000fe4000001ff00 */
[----:B------:R-:W-:Y:S01]  /*67c0*/  CS2R R36, SRZ ;  /* 0x0000000000247805 */ /* 0x000fe2000001ff00 */
[----:B------:R-:W-:Y:S01]  /*67d0*/  @P1 IMAD R5, R5, 0x800, R52 ;  /* 0x0000080005051824 */ /* 0x000fe200078e0234 */
[----:B------:R-:W-:Y:S05]  /*67e0*/  @P1 WARPSYNC.ALL ;  /* 0x0000000000001948 */ /* 0x000fea0003800000 */
[----:B------:R-:W-:Y:S01]  /*67f0*/  @P1 LEA R5, R5, UR44, 0x2 ;  /* 0x0000002c05051c11 */ /* 0x000fe2000f8e10ff */
[----:B------:R-:W-:Y:S04]  /*6800*/  UIADD3 UR4, UPT, UPT, UR46, 0x1, URZ ;  /* 0x000000012e047890 */ /* 0x000fe8000fffe0ff */
[----:B------:R3:W4:Y:S01]  /*6810*/  @P1 LDSM.16.M88.4 R44, [R5+0x400] ;  /* 0x00040000052c183b */ /* 0x0007220000000200 */
[----:B------:R-:W-:Y:S01]  /*6820*/  @P1 VIADD R4, R5, 0x400 ;  /* 0x0000040005041836 */ /* 0x000fe20000000000 */
[----:B------:R-:W-:Y:S01]  /*6830*/  UISETP.NE.AND UP0, UPT, UR4, 0x3, UPT ;  /* 0x000000030400788c */ /* 0x000fe2000bf05270 */
[C-C-:B-1----:R-:W-:Y:S02]  /*6840*/  @P1 IMAD R2, R63.reuse, 0x4, R5.reuse ;  /* 0x000000043f021824 */ /* 0x142fe400078e0205 */
[C---:B------:R-:W-:Y:S01]  /*6850*/  @P1 IMAD R4, R62.reuse, 0x4, R4 ;  /* 0x000000043e041824 */ /* 0x040fe200078e0204 */
[----:B------:R-:W-:Y:S01]  /*6860*/  USEL UR5, URZ, 0x1, UP0 ;  /* 0x00000001ff057887 */ /* 0x000fe20008000000 */
[----:B------:R-:W-:Y:S01]  /*6870*/  @P1 IMAD R0, R62, 0x4, R5 ;  /* 0x000000043e001824 */ /* 0x000fe200078e0205 */
[----:B------:R3:W1:Y:S01]  /*6880*/  @P1 LDSM.16.M88.4 R40, [R2+0x400] ;  /* 0x000400000228183b */ /* 0x0006620000000200 */
[----:B------:R-:W-:Y:S01]  /*6890*/  @P1 IMAD R4, R63, 0x4, R4 ;  /* 0x000000043f041824 */ /* 0x000fe200078e0204 */
[----:B------:R-:W-:Y:S02]  /*68a0*/  USEL UR4, UR4, URZ, UP0 ;  /* 0x000000ff04047287 */ /* 0x000fe40008000000 */
[----:B------:R3:W1:Y:S01]  /*68b0*/  @P1 LDSM.16.M88.4 R32, [R0+0x400] ;  /* 0x000400000020183b */ /* 0x0006620000000200 */
[----:B------:R-:W-:Y:S03]  /*68c0*/  LOP3.LUT R74, R74, UR5, RZ, 0x3c, !PT ;  /* 0x000000054a4a7c12 */ /* 0x000fe6000f8e3cff */
[----:B------:R3:W1:Y:S01]  /*68d0*/  @P1 LDSM.16.M88.4 R36, [R4] ;  /* 0x000000000424183b */ /* 0x0006620000000200 */
[----:B------:R-:W-:Y:S03]  /*68e0*/  IMAD.U32 R75, RZ, RZ, UR4 ;  /* 0x00000004ff4b7e24 */ /* 0x000fe6000f8e00ff */
.L_x_103:
[----:B------:R-:W-:Y:S05]  /*68f0*/  BSYNC B1 ;  /* 0x0000000000017941 */ /* 0x000fea0003800000 */
.L_x_102:
[----:B---3--:R-:W-:Y:S04]  /*6900*/  SHF.R.U32.HI R0, RZ, 0x15, R25 ;  /* 0x00000015ff007819 */ /* 0x008fe80000011619 */
[----:B------:R-:W-:Y:S01]  /*6910*/  LOP3.LUT P1, RZ, R0, 0x3, R54, 0x48, !PT ;  /* 0x0000000300ff7812 */ /* 0x000fe20007824836 */
[----:B------:R-:W-:Y:S01]  /*6920*/  @!UPT UIADD3 URZ, UPT, UPT, URZ, URZ, URZ ;  /* 0x000000fffffff290 */ /* 0x000fe2000fffe0ff */
[----:B--2---:R-:W-:Y:S11]  /*6930*/  @P0 BRA `(.L_x_107) ;  /* 0x0000000000080947 */ /* 0x004ff60003800000 */
[----:B------:R-:W2:Y:S02]  /*6940*/  SYNCS.PHASECHK.TRANS64.TRYWAIT P0, [R71+URZ+0x120], R3 ;  /* 0x00012003470075a7 */ /* 0x000ea400080011ff */
[----:B--2---:R-:W-:Y:S05]  /*6950*/  @!P0 BRA `(.L_x_108) ;  /* 0x0000002000988947 */ /* 0x004fea0003800000 */
.L_x_107:
[----:B------:R-:W-:Y:S05]  /*6960*/  @!P1 BRA `(.L_x_109) ;  /* 0x0000000000409947 */ /* 0x000fea0003800000 */
[----:B------:R-:W3:Y:S01]  /*6970*/  LDCU.64 UR8, c[0x4][0x70] ;  /* 0x01000e00ff0877ac */ /* 0x000ee20008000a00 */
[----:B--2---:R-:W-:Y:S01]  /*6980*/  MOV R3, 0x0 ;  /* 0x0000000000037802 */ /* 0x004fe20000000f00 */
[----:B------:R-:W-:Y:S02]  /*6990*/  HFMA2 R12, -RZ, RZ, 0, 5.9604644775390625e-08 ;  /* 0x00000001ff0c7431 */ /* 0x000fe400000001ff */
[----:B------:R-:W-:Y:S02]  /*69a0*/  IMAD.MOV.U32 R8, RZ, RZ, 0x192 ;  /* 0x00000192ff087424 */ /* 0x000fe400078e00ff */
[----:B------:R-:W-:Y:S01]  /*69b0*/  IMAD.MOV.U32 R13, RZ, RZ, RZ ;  /* 0x000000ffff0d7224 */ /* 0x000fe200078e00ff */
[----:B------:R-:W2:Y:S01]  /*69c0*/  LDCU.64 UR6, c[0x4][0x78] ;  /* 0x01000f00ff0677ac */ /* 0x000ea20008000a00 */
[----:B------:R-:W1:Y:S01]  /*69d0*/  LDC.64 R2, c[0x4][R3] ;  /* 0x0100000003027b82 */ /* 0x000e620000000a00 */
[----:B------:R-:W5:Y:S01]  /*69e0*/  LDCU.64 UR4, c[0x4][0x10] ;  /* 0x01000200ff0477ac */ /* 0x000f620008000a00 */
[----:B---3--:R-:W-:Y:S01]  /*69f0*/  MOV R5, UR9 ;  /* 0x0000000900057c02 */ /* 0x008fe20008000f00 */
[----:B------:R-:W-:Y:S01]  /*6a00*/  IMAD.U32 R4, RZ, RZ, UR8 ;  /* 0x00000008ff047e24 */ /* 0x000fe2000f8e00ff */
[----:B--2---:R-:W-:Y:S01]  /*6a10*/  MOV R7, UR7 ;  /* 0x0000000700077c02 */ /* 0x004fe20008000f00 */
[----:B------:R-:W-:Y:S01]  /*6a20*/  IMAD.U32 R6, RZ, RZ, UR6 ;  /* 0x00000006ff067e24 */ /* 0x000fe2000f8e00ff */
[----:B-----5:R-:W-:Y:S01]  /*6a30*/  MOV R11, UR5 ;  /* 0x00000005000b7c02 */ /* 0x020fe20008000f00 */
[----:B------:R-:W-:Y:S02]  /*6a40*/  IMAD.U32 R10, RZ, RZ, UR4 ;  /* 0x00000004ff0a7e24 */ /* 0x000fe4000f8e00ff */
[----:B------:R-:W-:Y:S07]  /*6a50*/  LEPC R20, `(.L_x_109) ;  /* 0x000000001014794e */ /* 0x000fee0000000000 */
[----:B-1--4-:R-:W-:Y:S05]  /*6a60*/  CALL.ABS.NOINC R2 ;  /* 0x0000000002007343 */ /* 0x012fea0003c00000 */
.L_x_109:
[----:B----4-:R-:W-:Y:S01]  /*6a70*/  LOP3.LUT R20, R44, 0xffffe000, RZ, 0xc0, !PT ;  /* 0xffffe0002c147812 */ /* 0x010fe200078ec0ff */
[----:B------:R-:W-:Y:S05]  /*6a80*/  WARPSYNC.ALL ;  /* 0x0000000000007948 */ /* 0x000fea0003800000 */
[----:B------:R-:W-:Y:S01]  /*6a90*/  R2UR UR4, R25 ;  /* 0x00000000190472ca */ /* 0x000fe200000e0000 */
[----:B------:R-:W-:Y:S01]  /*6aa0*/  IMAD.SHL.U32 R73, R63, 0x4, RZ ;  /* 0x000000043f497824 */ /* 0x000fe200078e00ff */
[----:B------:R-:W-:Y:S01]  /*6ab0*/  LOP3.LUT R21, R45, 0xffffe000, RZ, 0xc0, !PT ;  /* 0xffffe0002d157812 */ /* 0x000fe200078ec0ff */
[----:B------:R-:W-:Y:S01]  /*6ac0*/  IMAD.SHL.U32 R72, R62, 0x4, RZ ;  /* 0x000000043e487824 */ /* 0x000fe200078e00ff */
[----:B------:R-:W-:Y:S01]  /*6ad0*/  LOP3.LUT R27, R46, 0xffffe000, RZ, 0xc0, !PT ;  /* 0xffffe0002e1b7812 */ /* 0x000fe200078ec0ff */
[----:B------:R-:W-:Y:S01]  /*6ae0*/  BSSY.RECONVERGENT B0, `(.L_x_110) ;  /* 0x000005a000007945 */ /* 0x000fe20003800200 */
[----:B------:R-:W-:Y:S07]  /*6af0*/  ISETP.NE.AND P0, PT, R64, RZ, PT ;  /* 0x000000ff4000720c */ /* 0x000fee0003f05270 */
[----:B------:R-:W3:Y:S02]  /*6b00*/  LDTM.16dp128bit.x8 R4, tmem[UR4] ;  /* 0x00000004000479ee */ /* 0x000ee40008180000 */
[C---:B---3--:R-:W-:Y:S01]  /*6b10*/  FMUL R0, R24.reuse, R4 ;  /* 0x0000000418007220 */ /* 0x048fe20000400000 */
[C---:B------:R-:W-:Y:S01]  /*6b20*/  FMUL R2, R24.reuse, R5 ;  /* 0x0000000518027220 */ /* 0x040fe20000400000 */
[C---:B--2---:R-:W-:Y:S01]  /*6b30*/  FMUL R3, R24.reuse, R6 ;  /* 0x0000000618037220 */ /* 0x044fe20000400000 */
[----:B------:R-:W-:Y:S01]  /*6b40*/  FMUL R7, R24, R7 ;  /* 0x0000000718077220 */ /* 0x000fe20000400000 */
[C---:B------:R-:W-:Y:S01]  /*6b50*/  FFMA R28, R26.reuse, R20, R0 ;  /* 0x000000141a1c7223 */ /* 0x040fe20000000000 */
[----:B------:R-:W-:Y:S01]  /*6b60*/  LOP3.LUT R0, R47, 0xffffe000, RZ, 0xc0, !PT ;  /* 0xffffe0002f007812 */ /* 0x000fe200078ec0ff */
[----:B------:R-:W-:Y:S01]  /*6b70*/  FFMA R29, R26, R21, R2 ;  /* 0x000000151a1d7223 */ /* 0x000fe20000000002 */
[----:B-1----:R-:W-:Y:S01]  /*6b80*/  LOP3.LUT R2, R40, 0xffffe000, RZ, 0xc0, !PT ;  /* 0xffffe00028027812 */ /* 0x002fe200078ec0ff */
[C---:B------:R-:W-:Y:S01]  /*6b90*/  FFMA R30, R26.reuse, R27, R3 ;  /* 0x0000001b1a1e7223 */ /* 0x040fe20000000003 */
[----:B------:R-:W-:Y:S01]  /*6ba0*/  LOP3.LUT R3, R41, 0xffffe000, RZ, 0xc0, !PT ;  /* 0xffffe00029037812 */ /* 0x000fe200078ec0ff */
[----:B------:R-:W-:Y:S01]  /*6bb0*/  FFMA R31, R26, R0, R7 ;  /* 0x000000001a1f7223 */ /* 0x000fe20000000007 */
[----:B------:R-:W-:Y:S01]  /*6bc0*/  LOP3.LUT R0, R42, 0xffffe000, RZ, 0xc0, !PT ;  /* 0xffffe0002a007812 */ /* 0x000fe200078ec0ff */
[C---:B------:R-:W-:Y:S01]  /*6bd0*/  FMUL R4, R24.reuse, R8 ;  /* 0x0000000818047220 */ /* 0x040fe20000400000 */
[----:B------:R-:W-:Y:S01]  /*6be0*/  LOP3.LUT R7, R43, 0xffffe000, RZ, 0xc0, !PT ;  /* 0xffffe0002b077812 */ /* 0x000fe200078ec0ff */
[C---:B------:R-:W-:Y:S01]  /*6bf0*/  FMUL R5, R24.reuse, R9 ;  /* 0x0000000918057220 */ /* 0x040fe20000400000 */
[----:B------:R-:W-:Y:S01]  /*6c00*/  F2FP.TF32.F32.PACK_B R28, R28 ;  /* 0x0000001cff1c723e */ /* 0x000fe200024050ff */
[----:B------:R-:W-:Y:S01]  /*6c10*/  FMUL R6, R24, R10 ;  /* 0x0000000a18067220 */ /* 0x000fe20000400000 */
[----:B------:R-:W-:Y:S01]  /*6c20*/  F2FP.TF32.F32.PACK_B R29, R29 ;  /* 0x0000001dff1d723e */ /* 0x000fe200024050ff */
[----:B------:R-:W-:Y:S01]  /*6c30*/  FFMA R4, R26, R2, R4 ;  /* 0x000000021a047223 */ /* 0x000fe20000000004 */
[----:B------:R-:W-:Y:S01]  /*6c40*/  LOP3.LUT R2, R32, 0xffffe000, RZ, 0xc0, !PT ;  /* 0xffffe00020027812 */ /* 0x000fe200078ec0ff */
[----:B------:R-:W-:Y:S01]  /*6c50*/  FFMA R5, R26, R3, R5 ;  /* 0x000000031a057223 */ /* 0x000fe20000000005 */
[----:B------:R-:W-:Y:S01]  /*6c60*/  LOP3.LUT R3, R34, 0xffffe000, RZ, 0xc0, !PT ;  /* 0xffffe00022037812 */ /* 0x000fe200078ec0ff */
[----:B------:R-:W-:Y:S01]  /*6c70*/  FMUL R11, R24, R11 ;  /* 0x0000000b180b7220 */ /* 0x000fe20000400000 */
[----:B------:R-:W-:Y:S01]  /*6c80*/  F2FP.TF32.F32.PACK_B R30, R30 ;  /* 0x0000001eff1e723e */ /* 0x000fe200024050ff */
[----:B------:R-:W-:Y:S01]  /*6c90*/  FFMA R6, R26, R0, R6 ;  /* 0x000000001a067223 */ /* 0x000fe20000000006 */
[----:B------:R-:W-:Y:S01]  /*6ca0*/  LOP3.LUT R0, R33, 0xffffe000, RZ, 0xc0, !PT ;  /* 0xffffe00021007812 */ /* 0x000fe200078ec0ff */
[C---:B------:R-:W-:Y:S01]  /*6cb0*/  FMUL R8, R24.reuse, R12 ;  /* 0x0000000c18087220 */ /* 0x040fe20000400000 */
[----:B------:R-:W-:Y:S01]  /*6cc0*/  F2FP.TF32.F32.PACK_B R31, R31 ;  /* 0x0000001fff1f723e */ /* 0x000fe200024050ff */
[----:B------:R-:W-:Y:S01]  /*6cd0*/  FMUL R9, R24, R13 ;  /* 0x0000000d18097220 */ /* 0x000fe20000400000 */
[----:B------:R-:W-:Y:S01]  /*6ce0*/  F2FP.TF32.F32.PACK_B R4, R4 ;  /* 0x00000004ff04723e */ /* 0x000fe200024050ff */
[----:B------:R-:W-:Y:S01]  /*6cf0*/  FFMA R7, R26, R7, R11 ;  /* 0x000000071a077223 */ /* 0x000fe2000000000b */
[----:B------:R-:W-:Y:S01]  /*6d00*/  F2FP.TF32.F32.PACK_B R5, R5 ;  /* 0x00000005ff05723e */ /* 0x000fe200024050ff */
[----:B------:R-:W-:Y:S01]  /*6d10*/  FMUL R10, R24, R14 ;  /* 0x0000000e180a7220 */ /* 0x000fe20000400000 */
[----:B------:R-:W-:Y:S01]  /*6d20*/  F2FP.TF32.F32.PACK_B R6, R6 ;  /* 0x00000006ff06723e */ /* 0x000fe200024050ff */
[----:B------:R-:W-:Y:S01]  /*6d30*/  FFMA R8, R26, R2, R8 ;  /* 0x000000021a087223 */ /* 0x000fe20000000008 */
[----:B------:R-:W-:Y:S01]  /*6d40*/  LOP3.LUT R2, R35, 0xffffe000, RZ, 0xc0, !PT ;  /* 0xffffe00023027812 */ /* 0x000fe200078ec0ff */
[----:B------:R-:W-:Y:S01]  /*6d50*/  FMUL R12, R24, R16 ;  /* 0x00000010180c7220 */ /* 0x000fe20000400000 */
[----:B------:R-:W-:Y:S01]  /*6d60*/  LOP3.LUT R16, R36, 0xffffe000, RZ, 0xc0, !PT ;  /* 0xffffe00024107812 */ /* 0x000fe200078ec0ff */
[----:B------:R-:W-:Y:S01]  /*6d70*/  FFMA R9, R26, R0, R9 ;  /* 0x000000001a097223 */ /* 0x000fe20000000009 */
[----:B------:R-:W-:Y:S01]  /*6d80*/  LOP3.LUT R0, R37, 0xffffe000, RZ, 0xc0, !PT ;  /* 0xffffe00025007812 */ /* 0x000fe200078ec0ff */
[----:B------:R-:W-:Y:S01]  /*6d90*/  FMUL R15, R24, R15 ;  /* 0x0000000f180f7220 */ /* 0x000fe20000400000 */
[----:B------:R-:W-:Y:S01]  /*6da0*/  FFMA R10, R26, R3, R10 ;  /* 0x000000031a0a7223 */ /* 0x000fe2000000000a */
[----:B------:R-:W-:Y:S02]  /*6db0*/  IMAD.U32 R3, RZ, RZ, UR46 ;  /* 0x0000002eff037e24 */ /* 0x000fe4000f8e00ff */
[----:B------:R-:W-:Y:S01]  /*6dc0*/  FMUL R13, R24, R17 ;  /* 0x00000011180d7220 */ /* 0x000fe20000400000 */
[C---:B------:R-:W-:Y:S01]  /*6dd0*/  FFMA R11, R26.reuse, R2, R15 ;  /* 0x000000021a0b7223 */ /* 0x040fe2000000000f */
[----:B------:R-:W-:Y:S01]  /*6de0*/  FFMA R12, R26, R16, R12 ;  /* 0x000000101a0c7223 */ /* 0x000fe2000000000c */
[----:B------:R-:W-:Y:S01]  /*6df0*/  IMAD R16, R3, 0x800, R52 ;  /* 0x0000080003107824 */ /* 0x000fe200078e0234 */
[----:B------:R-:W-:Y:S01]  /*6e00*/  LOP3.LUT R2, R38, 0xffffe000, RZ, 0xc0, !PT ;  /* 0xffffe00026027812 */ /* 0x000fe200078ec0ff */
[C---:B------:R-:W-:Y:S01]  /*6e10*/  FMUL R14, R24.reuse, R18 ;  /* 0x00000012180e7220 */ /* 0x040fe20000400000 */
[----:B------:R-:W-:Y:S01]  /*6e20*/  LOP3.LUT R3, R39, 0xffffe000, RZ, 0xc0, !PT ;  /* 0xffffe00027037812 */ /* 0x000fe200078ec0ff */
[----:B------:R-:W-:Y:S01]  /*6e30*/  FMUL R19, R24, R19 ;  /* 0x0000001318137220 */ /* 0x000fe20000400000 */
[----:B------:R-:W-:Y:S01]  /*6e40*/  LEA R16, R16, UR44, 0x2 ;  /* 0x0000002c10107c11 */ /* 0x000fe2000f8e10ff */
[C---:B------:R-:W-:Y:S01]  /*6e50*/  FFMA R13, R26.reuse, R0, R13 ;  /* 0x000000001a0d7223 */ /* 0x040fe2000000000d */
[C---:B------:R-:W-:Y:S01]  /*6e60*/  FFMA R14, R26.reuse, R2, R14 ;  /* 0x000000021a0e7223 */ /* 0x040fe2000000000e */
[----:B------:R-:W-:Y:S01]  /*6e70*/  FFMA R15, R26, R3, R19 ;  /* 0x000000031a0f7223 */ /* 0x000fe20000000013 */
[C-C-:B------:R-:W-:Y:S01]  /*6e80*/  IADD3 R3, PT, PT, R73.reuse, 0x400, R16.reuse ;  /* 0x0000040049037810 */ /* 0x140fe20007ffe010 */
[----:B------:R1:W-:Y:S01]  /*6e90*/  STSM.16.M88.4 [R16+0x400], R28 ;  /* 0x0004001c10007844 */ /* 0x0003e20000000200 */
[----:B------:R-:W-:Y:S02]  /*6ea0*/  F2FP.TF32.F32.PACK_B R7, R7 ;  /* 0x00000007ff07723e */ /* 0x000fe400024050ff */
[----:B------:R-:W-:Y:S02]  /*6eb0*/  IADD3 R0, PT, PT, R72, 0x400, R16 ;  /* 0x0000040048007810 */ /* 0x000fe40007ffe010 */
[----:B------:R-:W-:Y:S03]  /*6ec0*/  F2FP.TF32.F32.PACK_B R8, R8 ;  /* 0x00000008ff08723e */ /* 0x000fe600024050ff */
[----:B------:R1:W-:Y:S01]  /*6ed0*/  STSM.16.M88.4 [R3], R4 ;  /* 0x0000000403007844 */ /* 0x0003e20000000200 */
[----:B------:R-:W-:Y:S01]  /*6ee0*/  F2FP.TF32.F32.PACK_B R9, R9 ;  /* 0x00000009ff09723e */ /* 0x000fe200024050ff */
[----:B------:R-:W-:Y:S01]  /*6ef0*/  IMAD.IADD R2, R73, 0x1, R0 ;  /* 0x0000000149027824 */ /* 0x000fe200078e0200 */
[----:B------:R-:W-:Y:S02]  /*6f00*/  F2FP.TF32.F32.PACK_B R10, R10 ;  /* 0x0000000aff0a723e */ /* 0x000fe400024050ff */
[----:B------:R-:W-:Y:S02]  /*6f10*/  F2FP.TF32.F32.PACK_B R11, R11 ;  /* 0x0000000bff0b723e */ /* 0x000fe400024050ff */
[----:B------:R-:W-:Y:S02]  /*6f20*/  F2FP.TF32.F32.PACK_B R12, R12 ;  /* 0x0000000cff0c723e */ /* 0x000fe400024050ff */
[----:B------:R-:W-:Y:S01]  /*6f30*/  F2FP.TF32.F32.PACK_B R13, R13 ;  /* 0x0000000dff0d723e */ /* 0x000fe200024050ff */
[----:B------:R1:W-:Y:S01]  /*6f40*/  STSM.16.M88.4 [R0], R8 ;  /* 0x0000000800007844 */ /* 0x0003e20000000200 */
[----:B------:R-:W-:Y:S02]  /*6f50*/  F2FP.TF32.F32.PACK_B R14, R14 ;  /* 0x0000000eff0e723e */ /* 0x000fe400024050ff */
[----:B------:R-:W-:Y:S05]  /*6f60*/  F2FP.TF32.F32.PACK_B R15, R15 ;  /* 0x0000000fff0f723e */ /* 0x000fea00024050ff */
[----:B------:R1:W-:Y:S01]  /*6f70*/  STSM.16.M88.4 [R2], R12 ;  /* 0x0000000c02007844 */ /* 0x0003e20000000200 */
[----:B------:R-:W-:Y:S01]  /*6f80*/  @!PT LDS RZ, [RZ] ;  /* 0x00000000fffff984 */ /* 0x000fe20000000800 */
[----:B------:R-:W-:Y:S01]  /*6f90*/  @!PT LDS RZ, [RZ] ;  /* 0x00000000fffff984 */ /* 0x000fe20000000800 */
[----:B------:R-:W-:Y:S01]  /*6fa0*/  @!PT LDS RZ, [RZ] ;  /* 0x00000000fffff984 */ /* 0x000fe20000000800 */
[----:B------:R-:W-:Y:S01]  /*6fb0*/  @!PT LDS RZ, [RZ] ;  /* 0x00000000fffff984 */ /* 0x000fe20000000800 */
[----:B------:R2:W-:Y:S07]  /*6fc0*/  MEMBAR.ALL.CTA ;  /* 0x0000000000007992 */ /* 0x0005ee0000008000 */
[----:B--2---:R-:W2:Y:S02]  /*6fd0*/  FENCE.VIEW.ASYNC.S ;  /* 0x00000000000073c6 */ /* 0x004ea40000000000 */
[----:B--2---:R-:W-:Y:S06]  /*6fe0*/  BAR.SYNC.DEFER_BLOCKING 0x1, 0x80 ;  /* 0x0042000000007b1d */ /* 0x004fec0000010000 */
[----:B------:R-:W-:Y:S05]  /*6ff0*/  @P0 BRA `(.L_x_111) ;  /* 0x0000000000200947 */ /* 0x000fea0003800000 */
[----:B------:R-:W2:Y:S01]  /*7000*/  LDCU.64 UR6, c[0x0][0x348] ;  /* 0x00006900ff0677ac */ /* 0x000ea20008000a00 */
[----:B------:R-:W-:Y:S01]  /*7010*/  ULEA UR5, UR46, UR44, 0xd ;  /* 0x0000002c2e057291 */ /* 0x000fe2000f8e68ff */
[----:B------:R-:W-:Y:S03]  /*7020*/  UMOV UR51, UR36 ;  /* 0x0000002400337c82 */ /* 0x000fe60008000000 */
[----:B------:R-:W-:Y:S02]  /*7030*/  UIADD3 UR48, UPT, UPT, UR5, 0x400, URZ ;  /* 0x0000040005307890 */ /* 0x000fe4000fffe0ff */
[----:B--2---:R-:W-:Y:S04]  /*7040*/  UIADD3 UR4, UP0, UPT, UR6, 0x680, URZ ;  /* 0x0000068006047890 */ /* 0x004fe8000ff1e0ff */
[----:B------:R-:W-:Y:S09]  /*7050*/  UIADD3.X UR5, UPT, UPT, URZ, UR7, URZ, UP0, !UPT ;  /* 0x00000007ff057290 */ /* 0x000ff200087fe4ff */
[----:B------:R2:W-:Y:S02]  /*7060*/  UTMASTG.3D [UR48], [UR4] ;  /* 0x00000030040073b5 */ /* 0x0005e40008010000 */
[----:B--2---:R0:W-:Y:S02]  /*7070*/  UTMACMDFLUSH ;  /* 0x00000000000079b7 */ /* 0x0041e40000000000 */
.L_x_111:
[----:B------:R-:W-:Y:S05]  /*7080*/  BSYNC.RECONVERGENT B0 ;  /* 0x0000000000007941 */ /* 0x000fea0003800200 */
.L_x_110:
[----:B------:R-:W-:Y:S01]  /*7090*/  UIADD3 UR47, UPT, UPT, UR46, 0x1, URZ ;  /* 0x000000012e2f7890 */ /* 0x000fe2000fffe0ff */
[----:B------:R-:W-:Y:S03]  /*70a0*/  BSSY.RECONVERGENT B0, `(.L_x_112) ;  /* 0x0000005000007945 */ /* 0x000fe60003800200 */
[----:B------:R-:W-:Y:S04]  /*70b0*/  UISETP.NE.AND UP0, UPT, UR47, 0x3, UPT ;  /* 0x000000032f00788c */ /* 0x000fe8000bf05270 */
[----:B------:R-:W-:Y:S01]  /*70c0*/  USEL UR45, UR47, URZ, UP0 ;  /* 0x000000ff2f2d7287 */ /* 0x000fe20008000000 */
[----:B------:R-:W-:Y:S11]  /*70d0*/  @P0 BRA `(.L_x_113) ;  /* 0x0000000000040947 */ /* 0x000ff60003800000 */
[----:B------:R-:W-:Y:S04]  /*70e0*/  DEPBAR.LE SB0, 0x1 ;  /* 0x000080400000791a */ /* 0x000fe80000000000 */
.L_x_113:
[----:B------:R-:W-:Y:S05]  /*70f0*/  BSYNC.RECONVERGENT B0 ;  /* 0x0000000000007941 */ /* 0x000fea0003800200 */
.L_x_112:
[----:B------:R-:W-:Y:S01]  /*7100*/  BAR.SYNC.DEFER_BLOCKING 0x1, 0x80 ;  /* 0x0042000000007b1d */ /* 0x000fe20000010000 */
[----:B------:R-:W-:Y:S01]  /*7110*/  ISETP.NE.AND P1, PT, R70, RZ, PT ;  /* 0x000000ff4600720c */ /* 0x000fe20003f25270 */
[----:B------:R-:W-:Y:S01]  /*7120*/  UISETP.NE.AND UP0, UPT, UR53, URZ, UPT ;  /* 0x000000ff3500728c */ /* 0x000fe2000bf05270 */
[----:B-1----:R-:W-:Y:S11]  /*7130*/  LEA R2, R75, UR44, 0x3 ;  /* 0x0000002c4b027c11 */ /* 0x002ff6000f8e18ff */
[----:B------:R-:W-:Y:S01]  /*7140*/  @P1 SHF.L.U32 R3, R74, 0x1f, RZ ;  /* 0x0000001f4a031819 */ /* 0x000fe200000006ff */
[----:B------:R-:W-:Y:S06]  /*7150*/  BRA.U !UP0, `(.L_x_114) ;  /* 0x0000000108247547 */ /* 0x000fec000b800000 */
[----:B------:R-:W-:Y:S01]  /*7160*/  IMAD.U32 R4, RZ, RZ, UR52 ;  /* 0x00000034ff047e24 */ /* 0x000fe2000f8e00ff */
[----:B------:R-:W-:Y:S01]  /*7170*/  MOV R0, UR54 ;  /* 0x0000003600007c02 */ /* 0x000fe20008000f00 */
[----:B------:R-:W-:Y:S03]  /*7180*/  UIADD3 UR4, UPT, UPT, UR52, 0x1, URZ ;  /* 0x0000000134047890 */ /* 0x000fe6000fffe0ff */
[----:B------:R-:W-:Y:S01]  /*7190*/  @P1 LEA R4, R4, UR44, 0x3 ;  /* 0x0000002c04041c11 */ /* 0x000fe2000f8e18ff */
[----:B------:R-:W-:Y:S04]  /*71a0*/  UISETP.NE.AND UP0, UPT, UR4, 0x3, UPT ;  /* 0x000000030400788c */ /* 0x000fe8000bf05270 */
[----:B------:R-:W-:Y:S01]  /*71b0*/  @P1 VIADD R4, R4, 0xd8 ;  /* 0x000000d804041836 */ /* 0x000fe20000000000 */
[----:B------:R-:W-:Y:S04]  /*71c0*/  USEL UR52, UR4, URZ, UP0 ;  /* 0x000000ff04347287 */ /* 0x000fe80008000000 */
[----:B------:R-:W-:Y:S04]  /*71d0*/  @P1 PRMT R0, R0, 0x654, R4 ;  /* 0x0000065400001816 */ /* 0x000fe80000000004 */
[----:B------:R1:W-:Y:S04]  /*71e0*/  @P1 SYNCS.ARRIVE.TRANS64.RED.A1T0 RZ, [R0+URZ], RZ ;  /* 0x000000ff00ff19a7 */ /* 0x0003e800081004ff */
.L_x_114:
[----:B------:R-:W2:Y:S01]  /*71f0*/  @P1 SYNCS.PHASECHK.TRANS64.TRYWAIT P0, [R2+URZ+0xc0], R3 ;  /* 0x0000c003020015a7 */ /* 0x000ea200080011ff */
[----:B------:R-:W-:Y:S01]  /*7200*/  BSSY B1, `(.L_x_115) ;  /* 0x0000017000017945 */ /* 0x000fe20003800000 */
[----:B--2---:R-:W-:Y:S03]  /*7210*/  @P1 SEL R76, RZ, 0x1, !P0 ;  /* 0x00000001ff4c1807 */ /* 0x004fe60004000000 */
[----:B------:R-:W-:Y:S05]  /*7220*/  @!P1 BRA `(.L_x_116) ;  /* 0x0000000000509947 */ /* 0x000fea0003800000 */
[----:B------:R-:W-:Y:S01]  /*7230*/  ISETP.NE.AND P1, PT, R77, RZ, PT ;  /* 0x000000ff4d00720c */ /* 0x000fe20003f25270 */
[----:B------:R-:W-:Y:S01]  /*7240*/  BSSY B0, `(.L_x_117) ;  /* 0x000000a000007945 */ /* 0x000fe20003800000 */
[----:B------:R-:W-:Y:S11]  /*7250*/  ISETP.NE.AND P0, PT, R76, RZ, PT ;  /* 0x000000ff4c00720c */ /* 0x000ff60003f05270 */
[----:B------:R-:W-:Y:S05]  /*7260*/  @P1 IMAD R4, R75, 0x800, R52 ;  /* 0x000008004b041824 */ /* 0x000fea00078e0234 */
[----:B------:R-:W-:Y:S05]  /*7270*/  @P1 LEA R4, R4, UR44, 0x2 ;  /* 0x0000002c04041c11 */ /* 0x000fea000f8e10ff */
[--C-:B-1----:R-:W-:Y:S02]  /*7280*/  @P1 IMAD.IADD R0, R72, 0x1, R4.reuse ;  /* 0x0000000148001824 */ /* 0x102fe400078e0204 */
[----:B------:R-:W-:Y:S01]  /*7290*/  @P1 IMAD.IADD R3, R73, 0x1, R4 ;  /* 0x0000000149031824 */ /* 0x000fe200078e0204 */
[----:B------:R-:W-:Y:S06]  /*72a0*/  @P0 BRA `(.L_x_118) ;  /* 0x00000000000c0947 */ /* 0x000fec0003800000 */
[----:B------:R-:W-:Y:S04]  /*72b0*/  SHF.L.U32 R74, R74, 0x1f, RZ ;  /* 0x0000001f4a4a7819 */ /* 0x000fe800000006ff */
[----:B------:R-:W1:Y:S02]  /*72c0*/  SYNCS.PHASECHK.TRANS64.TRYWAIT P0, [R2+URZ+0xc0], R74 ;  /* 0x0000c04a020075a7 */ /* 0x000e6400080011ff */
[----:B-1----:R-:W-:Y:S05]  /*72d0*/  @!P0 BRA `(.L_x_119) ;  /* 0x00000018004c8947 */ /* 0x002fea0003800000 */
.L_x_118:
[----:B------:R-:W-:Y:S05]  /*72e0*/  BSYNC B0 ;  /* 0x0000000000007941 */ /* 0x000fea0003800000 */
.L_x_117:
[----:B------:R-:W-:Y:S11]  /*72f0*/  ISETP.NE.AND P0, PT, R77, RZ, PT ;  /* 0x000000ff4d00720c */ /* 0x000ff60003f05270 */
[----:B------:R-:W-:Y:S02]  /*7300*/  @!UPT UIADD3 URZ, UPT, UPT, URZ, URZ, URZ ;  /* 0x000000fffffff290 */ /* 0x000fe4000fffe0ff */
[----:B-1----:R-:W-:Y:S01]  /*7310*/  @P0 IADD3 R2, PT, PT, R73, R0, RZ ;  /* 0x0000000049020210 */ /* 0x002fe20007ffe0ff */
[----:B------:R-:W-:Y:S05]  /*7320*/  @P0 WARPSYNC.ALL ;  /* 0x0000000000000948 */ /* 0x000fea0003800000 */
[----:B------:R2:W3:Y:S04]  /*7330*/  @P0 LDSM.16.M88.4 R44, [R4+0x400] ;  /* 0x00040000042c083b */ /* 0x0004e80000000200 */
[----:B------:R2:W4:Y:S04]  /*7340*/  @P0 LDSM.16.M88.4 R40, [R3+0x400] ;  /* 0x000400000328083b */ /* 0x0005280000000200 */
[----:B------:R2:W1:Y:S04]  /*7350*/  @P0 LDSM.16.M88.4 R32, [R0+0x400] ;  /* 0x000400000020083b */ /* 0x0004680000000200 */
[----:B------:R2:W1:Y:S02]  /*7360*/  @P0 LDSM.16.M88.4 R36, [R2+0x400] ;  /* 0x000400000224083b */ /* 0x0004640000000200 */
.L_x_116:
[----:B------:R-:W-:Y:S05]  /*7370*/  BSYNC B1 ;  /* 0x0000000000017941 */ /* 0x000fea0003800000 */
.L_x_115:
[----:B-12---:R-:W-:Y:S05]  /*7380*/  VIADD R0, R25, 0x20 ;  /* 0x0000002019007836 */ /* 0x006fea0000000000 */
[----:B------:R-:W-:Y:S04]  /*7390*/  SHF.R.U32.HI R0, RZ, 0x15, R0 ;  /* 0x00000015ff007819 */ /* 0x000fe80000011600 */
[----:B------:R-:W-:Y:S11]  /*73a0*/  LOP3.LUT P0, RZ, R0, 0x3, R54, 0x48, !PT ;  /* 0x0000000300ff7812 */ /* 0x000ff60007804836 */
[----:B------:R-:W-:Y:S02]  /*73b0*/  @!UPT UIADD3 URZ, UPT, UPT, URZ, URZ, URZ ;  /* 0x000000fffffff290 */ /* 0x000fe4000fffe0ff */
[----:B------:R-:W-:Y:S05]  /*73c0*/  @!P0 BRA `(.L_x_120) ;  /* 0x0000000000408947 */ /* 0x000fea0003800000 */
[----:B------:R-:W1:Y:S01]  /*73d0*/  LDCU.64 UR8, c[0x4][0x70] ;  /* 0x01000e00ff0877ac */ /* 0x000e620008000a00 */
[----:B------:R-:W-:Y:S01]  /*73e0*/  MOV R3, 0x0 ;  /* 0x0000000000037802 */ /* 0x000fe20000000f00 */
[----:B------:R-:W-:Y:S02]  /*73f0*/  HFMA2 R12, -RZ, RZ, 0, 5.9604644775390625e-08 ;  /* 0x00000001ff0c7431 */ /* 0x000fe400000001ff */
[----:B------:R-:W-:Y:S02]  /*7400*/  IMAD.MOV.U32 R8, RZ, RZ, 0x192 ;  /* 0x00000192ff087424 */ /* 0x000fe400078e00ff */
[----:B------:R-:W-:Y:S01]  /*7410*/  IMAD.MOV.U32 R13, RZ, RZ, RZ ;  /* 0x000000ffff0d7224 */ /* 0x000fe200078e00ff */
[----:B------:R-:W2:Y:S01]  /*7420*/  LDCU.64 UR6, c[0x4][0x78] ;  /* 0x01000f00ff0677ac */ /* 0x000ea20008000a00 */
[----:B------:R-:W3:Y:S01]  /*7430*/  LDC.64 R2, c[0x4][R3] ;  /* 0x0100000003027b82 */ /* 0x000ee20000000a00 */
[----:B------:R-:W5:Y:S01]  /*7440*/  LDCU.64 UR4, c[0x4][0x10] ;  /* 0x01000200ff0477ac */ /* 0x000f620008000a00 */
[----:B-1----:R-:W-:Y:S01]  /*7450*/  MOV R5, UR9 ;  /* 0x0000000900057c02 */ /* 0x002fe20008000f00 */
[----:B------:R-:W-:Y:S01]  /*7460*/  IMAD.U32 R4, RZ, RZ, UR8 ;  /* 0x00000008ff047e24 */ /* 0x000fe2000f8e00ff */
[----:B--2---:R-:W-:Y:S01]  /*7470*/  MOV R7, UR7 ;  /* 0x0000000700077c02 */ /* 0x004fe20008000f00 */
[----:B------:R-:W-:Y:S01]  /*7480*/  IMAD.U32 R6, RZ, RZ, UR6 ;  /* 0x00000006ff067e24 */ /* 0x000fe2000f8e00ff */
[----:B-----5:R-:W-:Y:S01]  /*7490*/  MOV R11, UR5 ;  /* 0x00000005000b7c02 */ /* 0x020fe20008000f00 */
[----:B------:R-:W-:Y:S02]  /*74a0*/  IMAD.U32 R10, RZ, RZ, UR4 ;  /* 0x00000004ff0a7e24 */ /* 0x000fe4000f8e00ff */
[----:B------:R-:W-:Y:S07]  /*74b0*/  LEPC R20, `(.L_x_120) ;  /* 0x000000001014794e */ /* 0x000fee0000000000 */
[----:B---34-:R-:W-:Y:S05]  /*74c0*/  CALL.ABS.NOINC R2 ;  /* 0x0000000002007343 */ /* 0x018fea0003c00000 */
.L_x_120:
[----:B------:R-:W-:Y:S01]  /*74d0*/  ISETP.NE.AND P0, PT, R64, RZ, PT ;  /* 0x000000ff4000720c */ /* 0x000fe20003f05270 */
[----:B------:R-:W-:Y:S05]  /*74e0*/  WARPSYNC.ALL ;  /* 0x0000000000007948 */ /* 0x000fea0003800000 */
[----:B------:R-:W-:Y:S01]  /*74f0*/  R2UR UR4, R25 ;  /* 0x00000000190472ca */ /* 0x000fe200000e0000 */
[----:B------:R-:W-:Y:S01]  /*7500*/  BSSY.RECONVERGENT B0, `(.L_x_121) ;  /* 0x0000063000007945 */ /* 0x000fe20003800200 */
[----:B---3--:R-:W-:Y:S02]  /*7510*/  LOP3.LUT R0, R44, 0xffffe000, RZ, 0xc0, !PT ;  /* 0xffffe0002c007812 */ /* 0x008fe400078ec0ff */
[----:B------:R-:W-:Y:S02]  /*7520*/  LOP3.LUT R2, R45, 0xffffe000, RZ, 0xc0, !PT ;  /* 0xffffe0002d027812 */ /* 0x000fe400078ec0ff */
[----:B------:R-:W-:Y:S02]  /*7530*/  LOP3.LUT R3, R46, 0xffffe000, RZ, 0xc0, !PT ;  /* 0xffffe0002e037812 */ /* 0x000fe400078ec0ff */
[----:B------:R-:W-:Y:S02]  /*7540*/  LOP3.LUT R20, R47, 0xffffe000, RZ, 0xc0, !PT ;  /* 0xffffe0002f147812 */ /* 0x000fe400078ec0ff */
[----:B----4-:R-:W-:Y:S02]  /*7550*/  LOP3.LUT R21, R40, 0xffffe000, RZ, 0xc0, !PT ;  /* 0xffffe00028157812 */ /* 0x010fe400078ec0ff */
[----:B------:R-:W-:Y:S01]  /*7560*/  LOP3.LUT R25, R41, 0xffffe000, RZ, 0xc0, !PT ;  /* 0xffffe00029197812 */ /* 0x000fe200078ec0ff */
[----:B------:R-:W1:Y:S01]  /*7570*/  LDTM.16dp128bit.x8 R4, tmem[UR4+0x20] ;  /* 0x00002004000479ee */ /* 0x000e620008180000 */
[----:B------:R-:W-:Y:S01]  /*7580*/  R2UR UR4, R71 ;  /* 0x00000000470472ca */ /* 0x000fe200000e0000 */
[----:B------:R-:W-:Y:S01]  /*7590*/  NOP ;  /* 0x0000000000007918 */ /* 0x000fe20000000000 */
[----:B------:R-:W-:Y:S02]  /*75a0*/  LOP3.LUT R27, R42, 0xffffe000, RZ, 0xc0, !PT ;  /* 0xffffe0002a1b7812 */ /* 0x000fe400078ec0ff */
[----:B------:R-:W-:Y:S02]  /*75b0*/  LOP3.LUT R28, R43, 0xffffe000, RZ, 0xc0, !PT ;  /* 0xffffe0002b1c7812 */ /* 0x000fe400078ec0ff */
[----:B------:R-:W-:Y:S02]  /*75c0*/  LOP3.LUT R29, R32, 0xffffe000, RZ, 0xc0, !PT ;  /* 0xffffe000201d7812 */ /* 0x000fe400078ec0ff */
[----:B------:R-:W-:Y:S02]  /*75d0*/  LOP3.LUT R30, R33, 0xffffe000, RZ, 0xc0, !PT ;  /* 0xffffe000211e7812 */ /* 0x000fe400078ec0ff */
[----:B------:R-:W-:Y:S02]  /*75e0*/  LOP3.LUT R31, R34, 0xffffe000, RZ, 0xc0, !PT ;  /* 0xffffe000221f7812 */ /* 0x000fe400078ec0ff */
[----:B------:R-:W-:Y:S01]  /*75f0*/  LOP3.LUT R32, R35, 0xffffe000, RZ, 0xc0, !PT ;  /* 0xffffe00023207812 */ /* 0x000fe200078ec0ff */
[----:B------:R-:W-:Y:S01]  /*7600*/  UIADD3 UR4, UPT, UPT, UR4, 0x140, URZ ;  /* 0x0000014004047890 */ /* 0x000fe2000fffe0ff */
[----:B------:R-:W-:Y:S02]  /*7610*/  LOP3.LUT R33, R36, 0xffffe000, RZ, 0xc0, !PT ;  /* 0xffffe00024217812 */ /* 0x000fe400078ec0ff */
[----:B------:R-:W-:Y:S01]  /*7620*/  LOP3.LUT R34, R37, 0xffffe000, RZ, 0xc0, !PT ;  /* 0xffffe00025227812 */ /* 0x000fe200078ec0ff */
[----:B------:R-:W-:Y:S01]  /*7630*/  UPRMT UR4, UR54, 0x654, UR4 ;  /* 0x0000065436047896 */ /* 0x000fe20008000004 */
[----:B------:R-:W-:Y:S02]  /*7640*/  LOP3.LUT R35, R38, 0xffffe000, RZ, 0xc0, !PT ;  /* 0xffffe00026237812 */ /* 0x000fe400078ec0ff */
[----:B------:R-:W-:Y:S01]  /*7650*/  LOP3.LUT R36, R39, 0xffffe000, RZ, 0xc0, !PT ;  /* 0xffffe00027247812 */ /* 0x000fe200078ec0ff */
[C---:B-1----:R-:W-:Y:S01]  /*7660*/  FMUL R4, R24.reuse, R4 ;  /* 0x0000000418047220 */ /* 0x042fe20000400000 */
[C---:B------:R-:W-:Y:S01]  /*7670*/  FMUL R5, R24.reuse, R5 ;  /* 0x0000000518057220 */ /* 0x040fe20000400000 */
[C---:B------:R-:W-:Y:S01]  /*7680*/  FMUL R6, R24.reuse, R6 ;  /* 0x0000000618067220 */ /* 0x040fe20000400000 */
[----:B------:R-:W-:Y:S01]  /*7690*/  FMUL R7, R24, R7 ;  /* 0x0000000718077220 */ /* 0x000fe20000400000 */
[----:B------:R-:W-:Y:S01]  /*76a0*/  FFMA R4, R26, R0, R4 ;  /* 0x000000001a047223 */ /* 0x000fe20000000004 */
[----:B------:R-:W-:Y:S02]  /*76b0*/  IMAD.U32 R0, RZ, RZ, UR45 ;  /* 0x0000002dff007e24 */ /* 0x000fe4000f8e00ff */
[----:B------:R-:W-:Y:S01]  /*76c0*/  FMUL R8, R24, R8 ;  /* 0x0000000818087220 */ /* 0x000fe20000400000 */
[----:B------:R-:W-:Y:S01]  /*76d0*/  FFMA R5, R26, R2, R5 ;  /* 0x000000021a057223 */ /* 0x000fe20000000005 */
[----:B------:R-:W-:Y:S01]  /*76e0*/  FMUL R9, R24, R9 ;  /* 0x0000000918097220 */ /* 0x000fe20000400000 */
[----:B------:R-:W-:Y:S01]  /*76f0*/  F2FP.TF32.F32.PACK_B R4, R4 ;  /* 0x00000004ff04723e */ /* 0x000fe200024050ff */
[----:B------:R-:W-:Y:S01]  /*7700*/  FFMA R6, R26, R3, R6 ;  /* 0x000000031a067223 */ /* 0x000fe20000000006 */
[----:B------:R-:W-:Y:S01]  /*7710*/  FMUL R10, R24, R10 ;  /* 0x0000000a180a7220 */ /* 0x000fe20000400000 */
[----:B------:R-:W-:Y:S01]  /*7720*/  F2FP.TF32.F32.PACK_B R5, R5 ;  /* 0x00000005ff05723e */ /* 0x000fe200024050ff */
[----:B------:R-:W-:Y:S01]  /*7730*/  FFMA R7, R26, R20, R7 ;  /* 0x000000141a077223 */ /* 0x000fe20000000007 */
[----:B------:R-:W-:Y:S01]  /*7740*/  IMAD R0, R0, 0x800, R52 ;  /* 0x0000080000007824 */ /* 0x000fe200078e0234 */
[----:B------:R-:W-:Y:S01]  /*7750*/  F2FP.TF32.F32.PACK_B R6, R6 ;  /* 0x00000006ff06723e */ /* 0x000fe200024050ff */
[----:B------:R-:W-:Y:S01]  /*7760*/  FMUL R11, R24, R11 ;  /* 0x0000000b180b7220 */ /* 0x000fe20000400000 */
[----:B------:R-:W-:Y:S01]  /*7770*/  FFMA R8, R26, R21, R8 ;  /* 0x000000151a087223 */ /* 0x000fe20000000008 */
[----:B------:R-:W-:Y:S01]  /*7780*/  F2FP.TF32.F32.PACK_B R7, R7 ;  /* 0x00000007ff07723e */ /* 0x000fe200024050ff */
[----:B------:R-:W-:Y:S01]  /*7790*/  FMUL R12, R24, R12 ;  /* 0x0000000c180c7220 */ /* 0x000fe20000400000 */
[----:B------:R-:W-:Y:S01]  /*77a0*/  LEA R0, R0, UR44, 0x2 ;  /* 0x0000002c00007c11 */ /* 0x000fe2000f8e10ff */
[----:B------:R-:W-:Y:S01]  /*77b0*/  FFMA R9, R26, R25, R9 ;  /* 0x000000191a097223 */ /* 0x000fe20000000009 */
[----:B------:R-:W-:Y:S01]  /*77c0*/  FMUL R13, R24, R13 ;  /* 0x0000000d180d7220 */ /* 0x000fe20000400000 */
        /* <DEDUP_REMOVED lines=12> */
[C---:B------:R-:W-:Y:S01]  /*7890*/  IADD3 R2, PT, PT, R73.reuse, 0x400, R0 ;  /* 0x0000040049027810 */ /* 0x040fe20007ffe000 */
[C---:B------:R-:W-:Y:S01]  /*78a0*/  FFMA R16, R26.reuse, R33, R16 ;  /* 0x000000211a107223 */ /* 0x040fe20000000010 */
[----:B------:R-:W-:Y:S01]  /*78b0*/  F2FP.TF32.F32.PACK_B R8, R8 ;  /* 0x00000008ff08723e */ /* 0x000fe200024050ff */
[----:B------:R-:W-:Y:S01]  /*78c0*/  SYNCS.ARRIVE.TRANS64.RED.A1T0 RZ, [UR4], RZ ;  /* 0x000000ffffff79a7 */ /* 0x000fe20008100404 */
[----:B------:R1:W-:Y:S01]  /*78d0*/  STSM.16.M88.4 [R0+0x400], R4 ;  /* 0x0004000400007844 */ /* 0x0003e20000000200 */
[----:B------:R-:W-:Y:S01]  /*78e0*/  F2FP.TF32.F32.PACK_B R9, R9 ;  /* 0x00000009ff09723e */ /* 0x000fe200024050ff */
[C---:B------:R-:W-:Y:S01]  /*78f0*/  FFMA R17, R26.reuse, R34, R17 ;  /* 0x000000221a117223 */ /* 0x040fe20000000011 */
[----:B------:R-:W-:Y:S01]  /*7900*/  F2FP.TF32.F32.PACK_B R10, R10 ;  /* 0x0000000aff0a723e */ /* 0x000fe200024050ff */
[C---:B------:R-:W-:Y:S01]  /*7910*/  FFMA R18, R26.reuse, R35, R18 ;  /* 0x000000231a127223 */ /* 0x040fe20000000012 */
[----:B------:R-:W-:Y:S01]  /*7920*/  F2FP.TF32.F32.PACK_B R11, R11 ;  /* 0x0000000bff0b723e */ /* 0x000fe200024050ff */
[----:B------:R-:W-:Y:S01]  /*7930*/  FFMA R19, R26, R36, R19 ;  /* 0x000000241a137223 */ /* 0x000fe20000000013 */
[----:B------:R-:W-:Y:S02]  /*7940*/  IADD3 R72, PT, PT, R72, 0x400, R0 ;  /* 0x0000040048487810 */ /* 0x000fe40007ffe000 */
[----:B------:R-:W-:Y:S01]  /*7950*/  F2FP.TF32.F32.PACK_B R12, R12 ;  /* 0x0000000cff0c723e */ /* 0x000fe200024050ff */
        /* <DEDUP_REMOVED lines=20> */
[----:B------:R-:W-:Y:S02]  /*7aa0*/  ULEA UR5, UR45, UR44, 0xd ;  /* 0x0000002c2d057291 */ /* 0x000fe4000f8e68ff */
[----:B------:R-:W-:Y:S02]  /*7ab0*/  UIADD3 UR9, UPT, UPT, UR49, 0x20, URZ ;  /* 0x0000002031097890 */ /* 0x000fe4000fffe0ff */
[----:B------:R-:W-:Y:S01]  /*7ac0*/  UIADD3 UR8, UPT, UPT, UR5, 0x400, URZ ;  /* 0x0000040005087890 */ /* 0x000fe2000fffe0ff */
[----:B------:R-:W-:Y:S01]  /*7ad0*/  UMOV UR10, UR50 ;  /* 0x00000032000a7c82 */ /* 0x000fe20008000000 */
[----:B------:R-:W-:Y:S01]  /*7ae0*/  UMOV UR11, UR36 ;  /* 0x00000024000b7c82 */ /* 0x000fe20008000000 */
[----:B--2---:R-:W-:Y:S04]  /*7af0*/  UIADD3 UR4, UP0, UPT, UR6, 0x680, URZ ;  /* 0x0000068006047890 */ /* 0x004fe8000ff1e0ff */
[----:B------:R-:W-:Y:S09]  /*7b00*/  UIADD3.X UR5, UPT, UPT, URZ, UR7, URZ, UP0, !UPT ;  /* 0x00000007ff057290 */ /* 0x000ff200087fe4ff */
[----:B------:R2:W-:Y:S02]  /*7b10*/  UTMASTG.3D [UR8], [UR4] ;  /* 0x00000008040073b5 */ /* 0x0005e40008010000 */
[----:B--2---:R0:W-:Y:S02]  /*7b20*/  UTMACMDFLUSH ;  /* 0x00000000000079b7 */ /* 0x0041e40000000000 */
.L_x_122:
[----:B------:R-:W-:Y:S05]  /*7b30*/  BSYNC.RECONVERGENT B0 ;  /* 0x0000000000007941 */ /* 0x000fea0003800200 */
.L_x_121:
[----:B------:R-:W-:Y:S01]  /*7b40*/  UIADD3 UR4, UPT, UPT, UR45, 0x1, URZ ;  /* 0x000000012d047890 */ /* 0x000fe2000fffe0ff */
[----:B------:R-:W-:Y:S03]  /*7b50*/  BSSY.RECONVERGENT B0, `(.L_x_123) ;  /* 0x0000008000007945 */ /* 0x000fe60003800200 */
[----:B------:R-:W-:Y:S04]  /*7b60*/  UISETP.NE.AND UP0, UPT, UR4, 0x3, UPT ;  /* 0x000000030400788c */ /* 0x000fe8000bf05270 */
[----:B------:R-:W-:Y:S02]  /*7b70*/  UISETP.EQ.XOR UP1, UPT, UR47, 0x3, !UP0 ;  /* 0x000000032f00788c */ /* 0x000fe4000c722a70 */
[----:B------:R-:W-:Y:S02]  /*7b80*/  USEL UR46, UR4, URZ, UP0 ;  /* 0x000000ff042e7287 */ /* 0x000fe40008000000 */
[----:B------:R-:W-:Y:S04]  /*7b90*/  USEL UR5, URZ, 0x1, !UP1 ;  /* 0x00000001ff057887 */ /* 0x000fe8000c800000 */
[----:B------:R-:W-:Y:S01]  /*7ba0*/  ULOP3.LUT UR55, UR55, UR5, URZ, 0x3c, !UPT ;  /* 0x0000000537377292 */ /* 0x000fe2000f8e3cff */
[----:B------:R-:W-:Y:S11]  /*7bb0*/  @P0 BRA `(.L_x_124) ;  /* 0x0000000000040947 */ /* 0x000ff60003800000 */
[----:B------:R-:W-:Y:S04]  /*7bc0*/  DEPBAR.LE SB0, 0x1 ;  /* 0x000080400000791a */ /* 0x000fe80000000000 */
.L_x_124:
[----:B------:R-:W-:Y:S05]  /*7bd0*/  BSYNC.RECONVERGENT B0 ;  /* 0x0000000000007941 */ /* 0x000fea0003800200 */
.L_x_123:
[----:B------:R-:W-:Y:S01]  /*7be0*/  BAR.SYNC.DEFER_BLOCKING 0x1, 0x80 ;  /* 0x0042000000007b1d */ /* 0x000fe20000010000 */
[----:B------:R-:W-:Y:S01]  /*7bf0*/  UISETP.NE.AND UP0, UPT, UR53, -0x2, UPT ;  /* 0xfffffffe3500788c */ /* 0x000fe2000bf05270 */
[----:B------:R-:W-:Y:S08]  /*7c00*/  IADD3 R22, PT, PT, R22, 0x1, RZ ;  /* 0x0000000116167810 */ /* 0x000ff00007ffe0ff */
[----:B------:R-:W-:Y:S05]  /*7c10*/  BRA.U !UP0, `(.L_x_125) ;  /* 0x0000000108287547 */ /* 0x000fea000b800000 */
[----:B------:R-:W-:Y:S01]  /*7c20*/  ISETP.NE.AND P0, PT, R70, RZ, PT ;  /* 0x000000ff4600720c */ /* 0x000fe20003f05270 */
[----:B-1----:R-:W-:Y:S01]  /*7c30*/  IMAD.U32 R2, RZ, RZ, UR52 ;  /* 0x00000034ff027e24 */ /* 0x002fe2000f8e00ff */
[----:B------:R-:W-:Y:S01]  /*7c40*/  UIADD3 UR4, UPT, UPT, UR52, 0x1, URZ ;  /* 0x0000000134047890 */ /* 0x000fe2000fffe0ff */
[----:B------:R-:W-:Y:S03]  /*7c50*/  IMAD.U32 R0, RZ, RZ, UR54 ;  /* 0x00000036ff007e24 */ /* 0x000fe6000f8e00ff */
[----:B------:R-:W-:Y:S04]  /*7c60*/  UISETP.NE.AND UP0, UPT, UR4, 0x3, UPT ;  /* 0x000000030400788c */ /* 0x000fe8000bf05270 */
[----:B------:R-:W-:Y:S03]  /*7c70*/  USEL UR52, UR4, URZ, UP0 ;  /* 0x000000ff04347287 */ /* 0x000fe60008000000 */
[----:B------:R-:W-:Y:S05]  /*7c80*/  @P0 LEA R2, R2, UR44, 0x3 ;  /* 0x0000002c02020c11 */ /* 0x000fea000f8e18ff */
[----:B------:R-:W-:Y:S05]  /*7c90*/  @P0 VIADD R2, R2, 0xd8 ;  /* 0x000000d802020836 */ /* 0x000fea0000000000 */
[----:B------:R-:W-:Y:S04]  /*7ca0*/  @P0 PRMT R0, R0, 0x654, R2 ;  /* 0x0000065400000816 */ /* 0x000fe80000000002 */
[----:B------:R2:W-:Y:S03]  /*7cb0*/  @P0 SYNCS.ARRIVE.TRANS64.RED.A1T0 RZ, [R0+URZ], RZ ;  /* 0x000000ff00ff09a7 */ /* 0x0005e600081004ff */
.L_x_125:
[----:B------:R-:W-:Y:S01]  /*7cc0*/  R2UR UR6, R69 ;  /* 0x00000000450672ca */ /* 0x000fe200000e0000 */
[----:B------:R-:W-:Y:S01]  /*7cd0*/  UIADD3 UR53, UPT, UPT, UR53, 0x2, URZ ;  /* 0x0000000235357890 */ /* 0x000fe2000fffe0ff */
[----:B------:R-:W-:Y:S02]  /*7ce0*/  R2UR UR5, R55 ;  /* 0x00000000370572ca */ /* 0x000fe400000e0000 */
[----:B------:R-:W-:Y:S02]  /*7cf0*/  R2UR UR4, R56 ;  /* 0x00000000380472ca */ /* 0x000fe400000e0000 */
[----:B------:R-:W-:Y:S02]  /*7d00*/  R2UR UR36, R67 ;  /* 0x00000000432472ca */ /* 0x000fe400000e0000 */
[----:B------:R-:W-:Y:S02]  /*7d10*/  ISETP.NE.AND P0, PT, R59, 0x2, PT ;  /* 0x000000023b00780c */ /* 0x000fe40003f05270 */
[----:B------:R-:W-:Y:S02]  /*7d20*/  ISETP.NE.AND P1, PT, R22, 0x4, PT ;  /* 0x000000041600780c */ /* 0x000fe40003f25270 */
[----:B-1----:R-:W-:Y:S01]  /*7d30*/  SEL R2, RZ, 0x1, P0 ;  /* 0x00000001ff027807 */ /* 0x002fe20000000000 */
[----:B------:R-:W-:Y:S01]  /*7d40*/  UISETP.NE.AND UP0, UPT, UR6, URZ, UPT ;  /* 0x000000ff0600728c */ /* 0x000fe2000bf05270 */
[----:B--2---:R-:W-:Y:S01]  /*7d50*/  SEL R0, RZ, 0x1, P1 ;  /* 0x00000001ff007807 */ /* 0x004fe20000800000 */
[----:B------:R-:W-:Y:S01]  /*7d60*/  UIADD3 UR30, UPT, UPT, UR37, UR5, URZ ;  /* 0x00000005251e7290 */ /* 0x000fe2000fffe0ff */
[----:B------:R-:W-:Y:S01]  /*7d70*/  LOP3.LUT R60, R60, R2, RZ, 0x3c, !PT ;  /* 0x000000023c3c7212 */ /* 0x000fe200078e3cff */
[----:B------:R-:W-:Y:S01]  /*7d80*/  UIADD3 UR26, UPT, UPT, UR38, UR4, URZ ;  /* 0x00000004261a7290 */ /* 0x000fe2000fffe0ff */
[----:B------:R-:W-:Y:S02]  /*7d90*/  LOP3.LUT R61, R61, R0, RZ, 0x3c, !PT ;  /* 0x000000003d3d7212 */ /* 0x000fe400078e3cff */
[----:B------:R-:W-:Y:S02]  /*7da0*/  SEL R59, R59, RZ, P0 ;  /* 0x000000ff3b3b7207 */ /* 0x000fe40000000000 */
[----:B------:R-:W-:Y:S01]  /*7db0*/  SEL R22, R22, RZ, P1 ;  /* 0x000000ff16167207 */ /* 0x000fe20000800000 */
[----:B------:R-:W-:Y:S06]  /*7dc0*/  BRA.U UP0, `(.L_x_126) ;  /* 0xffffffd900b07547 */ /* 0x000fec000b83ffff */
[----:B------:R-:W-:-:S13]  /*7dd0*/  R2UR UR4, R57 ;  /* 0x00000000390472ca */ /* 0x000fda00000e0000 */
[----:B------:R-:W-:-:S09]  /*7de0*/  UISETP.NE.AND UP0, UPT, UR4, URZ, UPT ;  /* 0x000000ff0400728c */ /* 0x000fd2000bf05270 */
[----:B------:R-:W-:Y:S05]  /*7df0*/  BRA.U !UP0, `(.L_x_127) ;  /* 0x0000000108487547 */ /* 0x000fea000b800000 */
[----:B------:R-:W1:Y:S02]  /*7e00*/  LDCU.64 UR4, c[0x0][0x890] ;  /* 0x00011200ff0477ac */ /* 0x000e640008000a00 */
[----:B-1----:R-:W-:-:S04]  /*7e10*/  UISETP.NE.U32.AND UP0, UPT, UR4, URZ, UPT ;  /* 0x000000ff0400728c */ /* 0x002fc8000bf05070 */
[----:B------:R-:W-:-:S09]  /*7e20*/  UISETP.NE.AND.EX UP0, UPT, UR5, URZ, UPT, UP0 ;  /* 0x000000ff0500728c */ /* 0x000fd2000bf05300 */
[----:B------:R-:W-:Y:S05]  /*7e30*/  BRA.U UP0, `(.L_x_128) ;  /* 0x00000001000c7547 */ /* 0x000fea000b800000 */
[----:B------:R-:W-:-:S13]  /*7e40*/  FSETP.NEU.AND P0, PT, R26, RZ, PT ;  /* 0x000000ff1a00720b */ /* 0x000fda0003f0d000 */
[----:B------:R-:W-:Y:S05]  /*7e50*/  @!P0 EXIT ;  /* 0x000000000000894d */ /* 0x000fea0003800000 */
[----:B------:R-:W-:Y:S05]  /*7e60*/  BRA `(.L_x_127) ;  /* 0x00000000002c7947 */ /* 0x000fea0003800000 */
.L_x_128:
[----:B------:R-:W-:Y:S01]  /*7e70*/  ISETP.NE.AND P0, PT, R58, RZ, PT ;  /* 0x000000ff3a00720c */ /* 0x000fe20003f05270 */
[----:B------:R-:W-:-:S12]  /*7e80*/  BSSY.RECONVERGENT B0, `(.L_x_127) ;  /* 0x0000009000007945 */ /* 0x000fd80003800200 */
[----:B------:R-:W-:Y:S05]  /*7e90*/  @P0 BRA `(.L_x_129) ;  /* 0x0000000000140947 */ /* 0x000fea0003800000 */
[----:B------:R-:W1:Y:S02]  /*7ea0*/  LDCU.64 UR4, c[0x0][0x888] ;  /* 0x00011100ff0477ac */ /* 0x000e640008000a00 */
[----:B-1----:R-:W-:-:S04]  /*7eb0*/  ISETP.NE.U32.AND P0, PT, RZ, UR4, PT ;  /* 0x00000004ff007c0c */ /* 0x002fc8000bf05070 */
[----:B------:R-:W-:-:S13]  /*7ec0*/  ISETP.NE.AND.EX P0, PT, RZ, UR5, PT, P0 ;  /* 0x00000005ff007c0c */ /* 0x000fda000bf05300 */
[----:B------:R-:W-:Y:S05]  /*7ed0*/  @!P0 EXIT ;  /* 0x000000000000894d */ /* 0x000fea0003800000 */
[----:B------:R-:W-:Y:S05]  /*7ee0*/  BRA `(.L_x_130) ;  /* 0x0000000000087947 */ /* 0x000fea0003800000 */
.L_x_129:
[----:B------:R-:W-:-:S13]  /*7ef0*/  FSETP.NEU.AND P0, PT, R26, RZ, PT ;  /* 0x000000ff1a00720b */ /* 0x000fda0003f0d000 */
[----:B------:R-:W-:Y:S05]  /*7f00*/  @!P0 EXIT ;  /* 0x000000000000894d */ /* 0x000fea0003800000 */
.L_x_130:
[----:B------:R-:W-:Y:S05]  /*7f10*/  BSYNC.RECONVERGENT B0 ;  /* 0x0000000000007941 */ /* 0x000fea0003800200 */
.L_x_127:
[----:B------:R-:W-:Y:S01]  /*7f20*/  ULEA UR4, UR52, UR44, 0x3 ;  /* 0x0000002c34047291 */ /* 0x000fe2000f8e18ff */
[----:B------:R-:W-:-:S04]  /*7f30*/  DEPBAR.LE SB0, 0x0 ;  /* 0x000080000000791a */ /* 0x000fc80000000000 */
[----:B------:R-:W-:-:S04]  /*7f40*/  UIADD3 UR4, UPT, UPT, UR4, 0xd8, URZ ;  /* 0x000000d804047890 */ /* 0x000fc8000fffe0ff */
[----:B------:R-:W-:-:S09]  /*7f50*/  UPRMT UR4, UR54, 0x654, UR4 ;  /* 0x0000065436047896 */ /* 0x000fd20008000004 */
[----:B------:R-:W-:Y:S01]  /*7f60*/  SYNCS.ARRIVE.TRANS64.RED.A1T0 RZ, [UR4], RZ ;  /* 0x000000ffffff79a7 */ /* 0x000fe20008100404 */
[----:B------:R-:W-:Y:S05]  /*7f70*/  EXIT ;  /* 0x000000000000794d */ /* 0x000fea0003800000 */
.L_x_25:
[----:B---3--:R3:W4:Y:S02]  /*7f80*/  SYNCS.PHASECHK.TRANS64.TRYWAIT P0, [R0+URZ+0x170], R2 ;  /* 0x00017002000075a7 */ /* 0x00872400080011ff */
[----:B----4-:R-:W-:Y:S05]  /*7f90*/  @!P0 NANOSLEEP.SYNCS 0x989680 ;  /* 0x009896800000895d */ /* 0x010fea0003900000 */
[----:B------:R-:W4:Y:S02]  /*7fa0*/  @!P0 SYNCS.PHASECHK.TRANS64 P0, [R0+URZ+0x170], R2 ;  /* 0x00017002000085a7 */ /* 0x000f2400080010ff */
[----:B----4-:R-:W-:Y:S05]  /*7fb0*/  @!P0 BRA `(.L_x_25) ;  /* 0xfffffffc00f08947 */ /* 0x010fea000383ffff */
[----:B------:R-:W-:Y:S05]  /*7fc0*/  BRA `(.L_x_131) ;  /* 0xffffff9800c87947 */ /* 0x000fea000383ffff */
.L_x_28:
[----:B--2---:R-:W-:-:S07]  /*7fd0*/  MOV R0, UR33 ;  /* 0x0000002100007c02 */ /* 0x004fce0008000f00 */
.L_x_132:
[----:B--2---:R2:W3:Y:S02]  /*7fe0*/  SYNCS.PHASECHK.TRANS64.TRYWAIT P0, [R0+URZ+0x60], R3 ;  /* 0x00006003000075a7 */ /* 0x0044e400080011ff */
[----:B---3--:R-:W-:Y:S05]  /*7ff0*/  @!P0 NANOSLEEP.SYNCS 0x989680 ;  /* 0x009896800000895d */ /* 0x008fea0003900000 */
[----:B------:R-:W3:Y:S02]  /*8000*/  @!P0 SYNCS.PHASECHK.TRANS64 P0, [R0+URZ+0x60], R3 ;  /* 0x00006003000085a7 */ /* 0x000ee400080010ff */
[----:B---3--:R-:W-:Y:S05]  /*8010*/  @!P0 BRA `(.L_x_132) ;  /* 0xfffffffc00f08947 */ /* 0x008fea000383ffff */
[----:B------:R-:W-:Y:S05]  /*8020*/  BRA `(.L_x_27) ;  /* 0xffffff9c00107947 */ /* 0x000fea000383ffff */
.L_x_35:
[----:B-1----:R-:W-:-:S07]  /*8030*/  MOV R0, UR17 ;  /* 0x0000001100007c02 */ /* 0x002fce0008000f00 */
.L_x_133:
[----:B-1----:R1:W2:Y:S02]  /*8040*/  SYNCS.PHASECHK.TRANS64.TRYWAIT P0, [R0+URZ+0x60], R3 ;  /* 0x00006003000075a7 */ /* 0x0022a400080011ff */
[----:B--2---:R-:W-:Y:S05]  /*8050*/  @!P0 NANOSLEEP.SYNCS 0x989680 ;  /* 0x009896800000895d */ /* 0x004fea0003900000 */
[----:B------:R-:W2:Y:S02]  /*8060*/  @!P0 SYNCS.PHASECHK.TRANS64 P0, [R0+URZ+0x60], R3 ;  /* 0x00006003000085a7 */ /* 0x000ea400080010ff */
[----:B--2---:R-:W-:Y:S05]  /*8070*/  @!P0 BRA `(.L_x_133) ;  /* 0xfffffffc00f08947 */ /* 0x004fea000383ffff */
[----:B------:R-:W-:Y:S05]  /*8080*/  BRA `(.L_x_34) ;  /* 0xffffff9c00d07947 */ /* 0x000fea000383ffff */
.L_x_40:
[----:B-1----:R1:W2:Y:S02]  /*8090*/  SYNCS.PHASECHK.TRANS64.TRYWAIT P0, [R3+URZ+0x100], R0 ;  /* 0x00010000030075a7 */ /* 0x0022a400080011ff */
[----:B--2---:R-:W-:Y:S05]  /*80a0*/  @!P0 NANOSLEEP.SYNCS 0x989680 ;  /* 0x009896800000895d */ /* 0x004fea0003900000 */
[----:B------:R-:W2:Y:S02]  /*80b0*/  @!P0 SYNCS.PHASECHK.TRANS64 P0, [R3+URZ+0x100], R0 ;  /* 0x00010000030085a7 */ /* 0x000ea400080010ff */
[----:B--2---:R-:W-:Y:S05]  /*80c0*/  @!P0 BRA `(.L_x_40) ;  /* 0xfffffffc00f08947 */ /* 0x004fea000383ffff */
[----:B------:R-:W-:Y:S05]  /*80d0*/  BRA `(.L_x_134) ;  /* 0xffffffa000787947 */ /* 0x000fea000383ffff */
.L_x_44:
[----:B------:R-:W-:-:S07]  /*80e0*/  MOV R0, UR4 ;  /* 0x0000000400007c02 */ /* 0x000fce0008000f00 */
.L_x_135:
[----:B-1----:R1:W2:Y:S02]  /*80f0*/  SYNCS.PHASECHK.TRANS64.TRYWAIT P0, [R0+URZ], R2 ;  /* 0x00000002000075a7 */ /* 0x0022a400080011ff */
[----:B--2---:R-:W-:Y:S05]  /*8100*/  @!P0 NANOSLEEP.SYNCS 0x989680 ;  /* 0x009896800000895d */ /* 0x004fea0003900000 */
[----:B------:R-:W2:Y:S02]  /*8110*/  @!P0 SYNCS.PHASECHK.TRANS64 P0, [R0+URZ], R2 ;  /* 0x00000002000085a7 */ /* 0x000ea400080010ff */
[----:B--2---:R-:W-:Y:S05]  /*8120*/  @!P0 BRA `(.L_x_135) ;  /* 0xfffffffc00f08947 */ /* 0x004fea000383ffff */
[----:B------:R-:W-:Y:S05]  /*8130*/  BRA `(.L_x_136) ;  /* 0xffffffa800247947 */ /* 0x000fea000383ffff */
.L_x_45:
[----:B------:R-:W-:-:S07]  /*8140*/  MOV R0, UR5 ;  /* 0x0000000500007c02 */ /* 0x000fce0008000f00 */
.L_x_137:
[----:B-1----:R1:W2:Y:S02]  /*8150*/  SYNCS.PHASECHK.TRANS64.TRYWAIT P0, [R0+URZ], R3 ;  /* 0x00000003000075a7 */ /* 0x0022a400080011ff */
[----:B--2---:R-:W-:Y:S05]  /*8160*/  @!P0 NANOSLEEP.SYNCS 0x989680 ;  /* 0x009896800000895d */ /* 0x004fea0003900000 */
[----:B------:R-:W2:Y:S02]  /*8170*/  @!P0 SYNCS.PHASECHK.TRANS64 P0, [R0+URZ], R3 ;  /* 0x00000003000085a7 */ /* 0x000ea400080010ff */
[----:B--2---:R-:W-:Y:S05]  /*8180*/  @!P0 BRA `(.L_x_137) ;  /* 0xfffffffc00f08947 */ /* 0x004fea000383ffff */
[----:B------:R-:W-:Y:S05]  /*8190*/  BRA `(.L_x_138) ;  /* 0xffffffa800307947 */ /* 0x000fea000383ffff */
.L_x_46:
[----:B------:R-:W-:-:S07]  /*81a0*/  MOV R0, UR5 ;  /* 0x0000000500007c02 */ /* 0x000fce0008000f00 */
.L_x_139:
[----:B-1----:R1:W2:Y:S02]  /*81b0*/  SYNCS.PHASECHK.TRANS64.TRYWAIT P0, [R0+URZ], R3 ;  /* 0x00000003000075a7 */ /* 0x0022a400080011ff */
[----:B--2---:R-:W-:Y:S05]  /*81c0*/  @!P0 NANOSLEEP.SYNCS 0x989680 ;  /* 0x009896800000895d */ /* 0x004fea0003900000 */
[----:B------:R-:W2:Y:S02]  /*81d0*/  @!P0 SYNCS.PHASECHK.TRANS64 P0, [R0+URZ], R3 ;  /* 0x00000003000085a7 */ /* 0x000ea400080010ff */
[----:B--2---:R-:W-:Y:S05]  /*81e0*/  @!P0 BRA `(.L_x_139) ;  /* 0xfffffffc00f08947 */ /* 0x004fea000383ffff */
[----:B------:R-:W-:Y:S05]  /*81f0*/  BRA `(.L_x_140) ;  /* 0xffffffa8003c7947 */ /* 0x000fea000383ffff */
.L_x_47:
[----:B------:R-:W-:-:S07]  /*8200*/  MOV R0, UR5 ;  /* 0x0000000500007c02 */ /* 0x000fce0008000f00 */
.L_x_141:
[----:B-1----:R1:W2:Y:S02]  /*8210*/  SYNCS.PHASECHK.TRANS64.TRYWAIT P0, [R0+URZ], R3 ;  /* 0x00000003000075a7 */ /* 0x0022a400080011ff */
[----:B--2---:R-:W-:Y:S05]  /*8220*/  @!P0 NANOSLEEP.SYNCS 0x989680 ;  /* 0x009896800000895d */ /* 0x004fea0003900000 */
[----:B------:R-:W2:Y:S02]  /*8230*/  @!P0 SYNCS.PHASECHK.TRANS64 P0, [R0+URZ], R3 ;  /* 0x00000003000085a7 */ /* 0x000ea400080010ff */
[----:B--2---:R-:W-:Y:S05]  /*8240*/  @!P0 BRA `(.L_x_141) ;  /* 0xfffffffc00f08947 */ /* 0x004fea000383ffff */
[----:B------:R-:W-:Y:S05]  /*8250*/  BRA `(.L_x_142) ;  /* 0xffffffa800487947 */ /* 0x000fea000383ffff */
.L_x_48:
[----:B------:R-:W-:-:S07]  /*8260*/  MOV R0, UR5 ;  /* 0x0000000500007c02 */ /* 0x000fce0008000f00 */
.L_x_143:
[----:B-1----:R1:W2:Y:S02]  /*8270*/  SYNCS.PHASECHK.TRANS64.TRYWAIT P0, [R0+URZ], R3 ;  /* 0x00000003000075a7 */ /* 0x0022a400080011ff */
[----:B--2---:R-:W-:Y:S05]  /*8280*/  @!P0 NANOSLEEP.SYNCS 0x989680 ;  /* 0x009896800000895d */ /* 0x004fea0003900000 */
[----:B------:R-:W2:Y:S02]  /*8290*/  @!P0 SYNCS.PHASECHK.TRANS64 P0, [R0+URZ], R3 ;  /* 0x00000003000085a7 */ /* 0x000ea400080010ff */
[----:B--2---:R-:W-:Y:S05]  /*82a0*/  @!P0 BRA `(.L_x_143) ;  /* 0xfffffffc00f08947 */ /* 0x004fea000383ffff */
[----:B------:R-:W-:Y:S05]  /*82b0*/  BRA `(.L_x_144) ;  /* 0xffffffa800547947 */ /* 0x000fea000383ffff */
.L_x_49:
[----:B------:R-:W-:-:S07]  /*82c0*/  MOV R0, UR5 ;  /* 0x0000000500007c02 */ /* 0x000fce0008000f00 */
.L_x_145:
[----:B-1----:R1:W2:Y:S02]  /*82d0*/  SYNCS.PHASECHK.TRANS64.TRYWAIT P0, [R0+URZ], R3 ;  /* 0x00000003000075a7 */ /* 0x0022a400080011ff */
[----:B--2---:R-:W-:Y:S05]  /*82e0*/  @!P0 NANOSLEEP.SYNCS 0x989680 ;  /* 0x009896800000895d */ /* 0x004fea0003900000 */
[----:B------:R-:W2:Y:S02]  /*82f0*/  @!P0 SYNCS.PHASECHK.TRANS64 P0, [R0+URZ], R3 ;  /* 0x00000003000085a7 */ /* 0x000ea400080010ff */
[----:B--2---:R-:W-:Y:S05]  /*8300*/  @!P0 BRA `(.L_x_145) ;  /* 0xfffffffc00f08947 */ /* 0x004fea000383ffff */
[----:B------:R-:W-:Y:S05]  /*8310*/  BRA `(.L_x_146) ;  /* 0xffffffa800607947 */ /* 0x000fea000383ffff */
.L_x_50:
[----:B------:R-:W-:-:S07]  /*8320*/  MOV R0, UR5 ;  /* 0x0000000500007c02 */ /* 0x000fce0008000f00 */
.L_x_147:
[----:B-1----:R1:W2:Y:S02]  /*8330*/  SYNCS.PHASECHK.TRANS64.TRYWAIT P0, [R0+URZ], R3 ;  /* 0x00000003000075a7 */ /* 0x0022a400080011ff */
[----:B--2---:R-:W-:Y:S05]  /*8340*/  @!P0 NANOSLEEP.SYNCS 0x989680 ;  /* 0x009896800000895d */ /* 0x004fea0003900000 */
[----:B------:R-:W2:Y:S02]  /*8350*/  @!P0 SYNCS.PHASECHK.TRANS64 P0, [R0+URZ], R3 ;  /* 0x00000003000085a7 */ /* 0x000ea400080010ff */
[----:B--2---:R-:W-:Y:S05]  /*8360*/  @!P0 BRA `(.L_x_147) ;  /* 0xfffffffc00f08947 */ /* 0x004fea000383ffff */
[----:B------:R-:W-:Y:S05]  /*8370*/  BRA `(.L_x_148) ;  /* 0xffffffa8006c7947 */ /* 0x000fea000383ffff */
.L_x_51:
[----:B------:R-:W-:-:S07]  /*8380*/  MOV R0, UR5 ;  /* 0x0000000500007c02 */ /* 0x000fce0008000f00 */
.L_x_149:
[----:B-1----:R1:W2:Y:S02]  /*8390*/  SYNCS.PHASECHK.TRANS64.TRYWAIT P0, [R0+URZ], R3 ;  /* 0x00000003000075a7 */ /* 0x0022a400080011ff */
[----:B--2---:R-:W-:Y:S05]  /*83a0*/  @!P0 NANOSLEEP.SYNCS 0x989680 ;  /* 0x009896800000895d */ /* 0x004fea0003900000 */
[----:B------:R-:W2:Y:S02]  /*83b0*/  @!P0 SYNCS.PHASECHK.TRANS64 P0, [R0+URZ], R3 ;  /* 0x00000003000085a7 */ /* 0x000ea400080010ff */
[----:B--2---:R-:W-:Y:S05]  /*83c0*/  @!P0 BRA `(.L_x_149) ;  /* 0xfffffffc00f08947 */ /* 0x004fea000383ffff */
[----:B------:R-:W-:Y:S05]  /*83d0*/  BRA `(.L_x_150) ;  /* 0xffffffa800787947 */ /* 0x000fea000383ffff */
.L_x_52:
[----:B------:R-:W-:-:S07]  /*83e0*/  MOV R0, UR5 ;  /* 0x0000000500007c02 */ /* 0x000fce0008000f00 */
.L_x_151:
[----:B-1----:R1:W2:Y:S02]  /*83f0*/  SYNCS.PHASECHK.TRANS64.TRYWAIT P0, [R0+URZ], R3 ;  /* 0x00000003000075a7 */ /* 0x0022a400080011ff */
[----:B--2---:R-:W-:Y:S05]  /*8400*/  @!P0 NANOSLEEP.SYNCS 0x989680 ;  /* 0x009896800000895d */ /* 0x004fea0003900000 */
[----:B------:R-:W2:Y:S02]  /*8410*/  @!P0 SYNCS.PHASECHK.TRANS64 P0, [R0+URZ], R3 ;  /* 0x00000003000085a7 */ /* 0x000ea400080010ff */
[----:B--2---:R-:W-:Y:S05]  /*8420*/  @!P0 BRA `(.L_x_151) ;  /* 0xfffffffc00f08947 */ /* 0x004fea000383ffff */
[----:B------:R-:W-:Y:S05]  /*8430*/  BRA `(.L_x_152) ;  /* 0xffffffa800847947 */ /* 0x000fea000383ffff */
.L_x_53:
[----:B------:R-:W-:-:S07]  /*8440*/  MOV R0, UR5 ;  /* 0x0000000500007c02 */ /* 0x000fce0008000f00 */
.L_x_153:
[----:B-1----:R1:W2:Y:S02]  /*8450*/  SYNCS.PHASECHK.TRANS64.TRYWAIT P0, [R0+URZ], R3 ;  /* 0x00000003000075a7 */ /* 0x0022a400080011ff */
[----:B--2---:R-:W-:Y:S05]  /*8460*/  @!P0 NANOSLEEP.SYNCS 0x989680 ;  /* 0x009896800000895d */ /* 0x004fea0003900000 */
[----:B------:R-:W2:Y:S02]  /*8470*/  @!P0 SYNCS.PHASECHK.TRANS64 P0, [R0+URZ], R3 ;  /* 0x00000003000085a7 */ /* 0x000ea400080010ff */
[----:B--2---:R-:W-:Y:S05]  /*8480*/  @!P0 BRA `(.L_x_153) ;  /* 0xfffffffc00f08947 */ /* 0x004fea000383ffff */
[----:B------:R-:W-:Y:S05]  /*8490*/  BRA `(.L_x_154) ;  /* 0xffffffa800907947 */ /* 0x000fea000383ffff */
.L_x_54:
[----:B------:R-:W-:-:S07]  /*84a0*/  MOV R0, UR5 ;  /* 0x0000000500007c02 */ /* 0x000fce0008000f00 */
.L_x_155:
[----:B-1----:R1:W2:Y:S02]  /*84b0*/  SYNCS.PHASECHK.TRANS64.TRYWAIT P0, [R0+URZ], R3 ;  /* 0x00000003000075a7 */ /* 0x0022a400080011ff */
[----:B--2---:R-:W-:Y:S05]  /*84c0*/  @!P0 NANOSLEEP.SYNCS 0x989680 ;  /* 0x009896800000895d */ /* 0x004fea0003900000 */
[----:B------:R-:W2:Y:S02]  /*84d0*/  @!P0 SYNCS.PHASECHK.TRANS64 P0, [R0+URZ], R3 ;  /* 0x00000003000085a7 */ /* 0x000ea400080010ff */
[----:B--2---:R-:W-:Y:S05]  /*84e0*/  @!P0 BRA `(.L_x_155) ;  /* 0xfffffffc00f08947 */ /* 0x004fea000383ffff */
[----:B------:R-:W-:Y:S05]  /*84f0*/  BRA `(.L_x_156) ;  /* 0xffffffa8009c7947 */ /* 0x000fea000383ffff */
.L_x_57:
[----:B--2---:R2:W3:Y:S02]  /*8500*/  SYNCS.PHASECHK.TRANS64.TRYWAIT P0, [R2+URZ+0x160], R4 ;  /* 0x00016004020075a7 */ /* 0x0044e400080011ff */
[----:B---3--:R-:W-:Y:S05]  /*8510*/  @!P0 NANOSLEEP.SYNCS 0x989680 ;  /* 0x009896800000895d */ /* 0x008fea0003900000 */
[----:B------:R-:W3:Y:S02]  /*8520*/  @!P0 SYNCS.PHASECHK.TRANS64 P0, [R2+URZ+0x160], R4 ;  /* 0x00016004020085a7 */ /* 0x000ee400080010ff */
[----:B---3--:R-:W-:Y:S05]  /*8530*/  @!P0 BRA `(.L_x_57) ;  /* 0xfffffffc00f08947 */ /* 0x008fea000383ffff */
[----:B------:R-:W-:Y:S05]  /*8540*/  BRA `(.L_x_157) ;  /* 0xffffffa800f87947 */ /* 0x000fea000383ffff */
.L_x_58:
[----:B------:R-:W-:-:S07]  /*8550*/  MOV R2, UR4 ;  /* 0x0000000400027c02 */ /* 0x000fce0008000f00 */
.L_x_158:
[----:B--2---:R2:W3:Y:S02]  /*8560*/  SYNCS.PHASECHK.TRANS64.TRYWAIT P0, [R2+URZ+0x110], R5 ;  /* 0x00011005020075a7 */ /* 0x0044e400080011ff */
[----:B---3--:R-:W-:Y:S05]  /*8570*/  @!P0 NANOSLEEP.SYNCS 0x989680 ;  /* 0x009896800000895d */ /* 0x008fea0003900000 */
[----:B------:R-:W3:Y:S02]  /*8580*/  @!P0 SYNCS.PHASECHK.TRANS64 P0, [R2+URZ+0x110], R5 ;  /* 0x00011005020085a7 */ /* 0x000ee400080010ff */
[----:B---3--:R-:W-:Y:S05]  /*8590*/  @!P0 BRA `(.L_x_158) ;  /* 0xfffffffc00f08947 */ /* 0x008fea000383ffff */
[----:B------:R-:W-:Y:S05]  /*85a0*/  BRA `(.L_x_159) ;  /* 0xffffffac00087947 */ /* 0x000fea000383ffff */
.L_x_59:
[----:B--2---:R2:W3:Y:S02]  /*85b0*/  SYNCS.PHASECHK.TRANS64.TRYWAIT P1, [R2+URZ+0x100], R4 ;  /* 0x00010004020075a7 */ /* 0x0044e400080211ff */
[----:B---3--:R-:W-:Y:S05]  /*85c0*/  @!P1 NANOSLEEP.SYNCS 0x989680 ;  /* 0x009896800000995d */ /* 0x008fea0003900000 */
[----:B------:R-:W3:Y:S02]  /*85d0*/  @!P1 SYNCS.PHASECHK.TRANS64 P1, [R2+URZ+0x100], R4 ;  /* 0x00010004020095a7 */ /* 0x000ee400080210ff */
[----:B---3--:R-:W-:Y:S05]  /*85e0*/  @!P1 BRA `(.L_x_59) ;  /* 0xfffffffc00f09947 */ /* 0x008fea000383ffff */
[----:B------:R-:W-:Y:S05]  /*85f0*/  BRA `(.L_x_160) ;  /* 0xffffffac00387947 */ /* 0x000fea000383ffff */
.L_x_62:
[----:B------:R-:W-:-:S07]  /*8600*/  MOV R0, UR4 ;  /* 0x0000000400007c02 */ /* 0x000fce0008000f00 */
.L_x_161:
[----:B--2---:R2:W3:Y:S02]  /*8610*/  SYNCS.PHASECHK.TRANS64.TRYWAIT P0, [R0+URZ+0x110], R2 ;  /* 0x00011002000075a7 */ /* 0x0044e400080011ff */
[----:B---3--:R-:W-:Y:S05]  /*8620*/  @!P0 NANOSLEEP.SYNCS 0x989680 ;  /* 0x009896800000895d */ /* 0x008fea0003900000 */
[----:B------:R-:W3:Y:S02]  /*8630*/  @!P0 SYNCS.PHASECHK.TRANS64 P0, [R0+URZ+0x110], R2 ;  /* 0x00011002000085a7 */ /* 0x000ee400080010ff */
[----:B---3--:R-:W-:Y:S05]  /*8640*/  @!P0 BRA `(.L_x_161) ;  /* 0xfffffffc00f08947 */ /* 0x008fea000383ffff */
[----:B------:R-:W-:Y:S05]  /*8650*/  BRA `(.L_x_61) ;  /* 0xffffffac008c7947 */ /* 0x000fea000383ffff */
.L_x_69:
[----:B-1----:R1:W2:Y:S02]  /*8660*/  SYNCS.PHASECHK.TRANS64.TRYWAIT P1, [R0+URZ+0x100], R2 ;  /* 0x00010002000075a7 */ /* 0x0022a400080211ff */
[----:B--2---:R-:W-:Y:S05]  /*8670*/  @!P1 NANOSLEEP.SYNCS 0x989680 ;  /* 0x009896800000995d */ /* 0x004fea0003900000 */
[----:B------:R-:W2:Y:S02]  /*8680*/  @!P1 SYNCS.PHASECHK.TRANS64 P1, [R0+URZ+0x100], R2 ;  /* 0x00010002000095a7 */ /* 0x000ea400080210ff */
[----:B--2---:R-:W-:Y:S05]  /*8690*/  @!P1 BRA `(.L_x_69) ;  /* 0xfffffffc00f09947 */ /* 0x004fea000383ffff */
[----:B------:R-:W-:Y:S05]  /*86a0*/  BRA `(.L_x_162) ;  /* 0xffffffb400007947 */ /* 0x000fea000383ffff */
.L_x_70:
[----:B------:R-:W-:-:S07]  /*86b0*/  MOV R2, UR31 ;  /* 0x0000001f00027c02 */ /* 0x000fce0008000f00 */
.L_x_163:
[----:B-1----:R1:W2:Y:S02]  /*86c0*/  SYNCS.PHASECHK.TRANS64.TRYWAIT P0, [R2+URZ+0x140], R0 ;  /* 0x00014000020075a7 */ /* 0x0022a400080011ff */
[----:B--2---:R-:W-:Y:S05]  /*86d0*/  @!P0 NANOSLEEP.SYNCS 0x989680 ;  /* 0x009896800000895d */ /* 0x004fea0003900000 */
[----:B------:R-:W2:Y:S02]  /*86e0*/  @!P0 SYNCS.PHASECHK.TRANS64 P0, [R2+URZ+0x140], R0 ;  /* 0x00014000020085a7 */ /* 0x000ea400080010ff */
[----:B--2---:R-:W-:Y:S05]  /*86f0*/  @!P0 BRA `(.L_x_163) ;  /* 0xfffffffc00f08947 */ /* 0x004fea000383ffff */
[----:B------:R-:W-:Y:S05]  /*8700*/  BRA `(.L_x_164) ;  /* 0xffffffb400507947 */ /* 0x000fea000383ffff */
.L_x_73:
[----:B------:R-:W-:Y:S07]  /*8710*/  MOV R0, UR5 ;  /* 0x0000000500007c02 */ /* 0x000fee0008000f00 */
.L_x_165:
[----:B-1----:R1:W2:Y:S02]  /*8720*/  SYNCS.PHASECHK.TRANS64.TRYWAIT P0, [R0+URZ], R2 ;  /* 0x00000002000075a7 */ /* 0x0022a400080011ff */
[----:B--2---:R-:W-:Y:S05]  /*8730*/  @!P0 NANOSLEEP.SYNCS 0x989680 ;  /* 0x009896800000895d */ /* 0x004fea0003900000 */
[----:B------:R-:W2:Y:S02]  /*8740*/  @!P0 SYNCS.PHASECHK.TRANS64 P0, [R0+URZ], R2 ;  /* 0x00000002000085a7 */ /* 0x000ea400080010ff */
[----:B--2---:R-:W-:Y:S05]  /*8750*/  @!P0 BRA `(.L_x_165) ;  /* 0xfffffffc00f08947 */ /* 0x004fea000383ffff */
[----:B------:R-:W-:Y:S05]  /*8760*/  BRA `(.L_x_72) ;  /* 0xffffffb4006c7947 */ /* 0x000fea000383ffff */
.L_x_76:
[----:B------:R-:W-:-:S07]  /*8770*/  MOV R0, UR4 ;  /* 0x0000000400007c02 */ /* 0x000fce0008000f00 */
.L_x_166:
[----:B--2---:R2:W4:Y:S02]  /*8780*/  SYNCS.PHASECHK.TRANS64.TRYWAIT P0, [R0+URZ], R2 ;  /* 0x00000002000075a7 */ /* 0x00452400080011ff */
[----:B----4-:R-:W-:Y:S05]  /*8790*/  @!P0 NANOSLEEP.SYNCS 0x989680 ;  /* 0x009896800000895d */ /* 0x010fea0003900000 */
[----:B------:R-:W4:Y:S02]  /*87a0*/  @!P0 SYNCS.PHASECHK.TRANS64 P0, [R0+URZ], R2 ;  /* 0x00000002000085a7 */ /* 0x000f2400080010ff */
[----:B----4-:R-:W-:Y:S05]  /*87b0*/  @!P0 BRA `(.L_x_166) ;  /* 0xfffffffc00f08947 */ /* 0x010fea000383ffff */
[----:B------:R-:W-:Y:S05]  /*87c0*/  BRA `(.L_x_167) ;  /* 0xffffffb800487947 */ /* 0x000fea000383ffff */
.L_x_77:
[----:B------:R-:W-:-:S07]  /*87d0*/  MOV R0, UR5 ;  /* 0x0000000500007c02 */ /* 0x000fce0008000f00 */
.L_x_168:
[----:B-1----:R1:W2:Y:S02]  /*87e0*/  SYNCS.PHASECHK.TRANS64.TRYWAIT P0, [R0+URZ], R3 ;  /* 0x00000003000075a7 */ /* 0x0022a400080011ff */
[----:B--2---:R-:W-:Y:S05]  /*87f0*/  @!P0 NANOSLEEP.SYNCS 0x989680 ;  /* 0x009896800000895d */ /* 0x004fea0003900000 */
[----:B------:R-:W2:Y:S02]  /*8800*/  @!P0 SYNCS.PHASECHK.TRANS64 P0, [R0+URZ], R3 ;  /* 0x00000003000085a7 */ /* 0x000ea400080010ff */
[----:B--2---:R-:W-:Y:S05]  /*8810*/  @!P0 BRA `(.L_x_168) ;  /* 0xfffffffc00f08947 */ /* 0x004fea000383ffff */
[----:B------:R-:W-:Y:S05]  /*8820*/  BRA `(.L_x_169) ;  /* 0xffffffb800547947 */ /* 0x000fea000383ffff */
.L_x_78:
[----:B------:R-:W-:-:S07]  /*8830*/  MOV R0, UR5 ;  /* 0x0000000500007c02 */ /* 0x000fce0008000f00 */
.L_x_170:
[----:B-1----:R1:W2:Y:S02]  /*8840*/  SYNCS.PHASECHK.TRANS64.TRYWAIT P0, [R0+URZ], R3 ;  /* 0x00000003000075a7 */ /* 0x0022a400080011ff */
[----:B--2---:R-:W-:Y:S05]  /*8850*/  @!P0 NANOSLEEP.SYNCS 0x989680 ;  /* 0x009896800000895d */ /* 0x004fea0003900000 */
[----:B------:R-:W2:Y:S02]  /*8860*/  @!P0 SYNCS.PHASECHK.TRANS64 P0, [R0+URZ], R3 ;  /* 0x00000003000085a7 */ /* 0x000ea400080010ff */
[----:B--2---:R-:W-:Y:S05]  /*8870*/  @!P0 BRA `(.L_x_170) ;  /* 0xfffffffc00f08947 */ /* 0x004fea000383ffff */
[----:B------:R-:W-:Y:S05]  /*8880*/  BRA `(.L_x_171) ;  /* 0xffffffb800607947 */ /* 0x000fea000383ffff */
.L_x_79:
[----:B-1----:R-:W-:-:S07]  /*8890*/  MOV R0, UR4 ;  /* 0x0000000400007c02 */ /* 0x002fce0008000f00 */
.L_x_172:
[----:B-1----:R1:W2:Y:S02]  /*88a0*/  SYNCS.PHASECHK.TRANS64.TRYWAIT P0, [R0+URZ], R2 ;  /* 0x00000002000075a7 */ /* 0x0022a400080011ff */
[----:B--2---:R-:W-:Y:S05]  /*88b0*/  @!P0 NANOSLEEP.SYNCS 0x989680 ;  /* 0x009896800000895d */ /* 0x004fea0003900000 */
[----:B------:R-:W2:Y:S02]  /*88c0*/  @!P0 SYNCS.PHASECHK.TRANS64 P0, [R0+URZ], R2 ;  /* 0x00000002000085a7 */ /* 0x000ea400080010ff */
[----:B--2---:R-:W-:Y:S05]  /*88d0*/  @!P0 BRA `(.L_x_172) ;  /* 0xfffffffc00f08947 */ /* 0x004fea000383ffff */
[----:B------:R-:W-:Y:S05]  /*88e0*/  BRA `(.L_x_173) ;  /* 0xffffffb8006c7947 */ /* 0x000fea000383ffff */
.L_x_84:
[----:B--2---:R2:W3:Y:S02]  /*88f0*/  SYNCS.PHASECHK.TRANS64.TRYWAIT P0, [R8+URZ+0x100], R0 ;  /* 0x00010000080075a7 */ /* 0x0044e400080011ff */
[----:B---3--:R-:W-:Y:S05]  /*8900*/  @!P0 NANOSLEEP.SYNCS 0x989680 ;  /* 0x009896800000895d */ /* 0x008fea0003900000 */
[----:B------:R-:W3:Y:S02]  /*8910*/  @!P0 SYNCS.PHASECHK.TRANS64 P0, [R8+URZ+0x100], R0 ;  /* 0x00010000080085a7 */ /* 0x000ee400080010ff */
[----:B---3--:R-:W-:Y:S05]  /*8920*/  @!P0 BRA `(.L_x_84) ;  /* 0xfffffffc00f08947 */ /* 0x008fea000383ffff */
[----:B------:R-:W-:Y:S05]  /*8930*/  BRA `(.L_x_174) ;  /* 0xffffffbc00907947 */ /* 0x000fea000383ffff */
.L_x_87:
[----:B--2---:R-:W-:Y:S07]  /*8940*/  MOV R0, UR24 ;  /* 0x0000001800007c02 */ /* 0x004fee0008000f00 */
.L_x_175:
[----:B--2---:R2:W3:Y:S02]  /*8950*/  SYNCS.PHASECHK.TRANS64.TRYWAIT P1, [R0+URZ+0xf8], R2 ;  /* 0x0000f802000075a7 */ /* 0x0044e400080211ff */
[----:B---3--:R-:W-:Y:S05]  /*8960*/  @!P1 NANOSLEEP.SYNCS 0x989680 ;  /* 0x009896800000995d */ /* 0x008fea0003900000 */
[----:B------:R-:W3:Y:S02]  /*8970*/  @!P1 SYNCS.PHASECHK.TRANS64 P1, [R0+URZ+0xf8], R2 ;  /* 0x0000f802000095a7 */ /* 0x000ee400080210ff */
[----:B---3--:R-:W-:Y:S05]  /*8980*/  @!P1 BRA `(.L_x_175) ;  /* 0xfffffffc00f09947 */ /* 0x008fea000383ffff */
[----:B------:R-:W-:Y:S05]  /*8990*/  BRA `(.L_x_86) ;  /* 0xffffffc400087947 */ /* 0x000fea000383ffff */
.L_x_90:
[----:B------:R-:W-:Y:S07]  /*89a0*/  MOV R0, UR4 ;  /* 0x0000000400007c02 */ /* 0x000fee0008000f00 */
.L_x_176:
[----:B--2---:R2:W3:Y:S02]  /*89b0*/  SYNCS.PHASECHK.TRANS64.TRYWAIT P0, [R0+URZ+0xd8], R2 ;  /* 0x0000d802000075a7 */ /* 0x0044e400080011ff */
[----:B---3--:R-:W-:Y:S05]  /*89c0*/  @!P0 NANOSLEEP.SYNCS 0x989680 ;  /* 0x009896800000895d */ /* 0x008fea0003900000 */
[----:B------:R-:W3:Y:S02]  /*89d0*/  @!P0 SYNCS.PHASECHK.TRANS64 P0, [R0+URZ+0xd8], R2 ;  /* 0x0000d802000085a7 */ /* 0x000ee400080010ff */
[----:B---3--:R-:W-:Y:S05]  /*89e0*/  @!P0 BRA `(.L_x_176) ;  /* 0xfffffffc00f08947 */ /* 0x008fea000383ffff */
[----:B------:R-:W-:Y:S05]  /*89f0*/  BRA `(.L_x_177) ;  /* 0xffffffc400647947 */ /* 0x000fea000383ffff */
.L_x_91:
[----:B------:R-:W-:Y:S07]  /*8a00*/  MOV R2, UR5 ;  /* 0x0000000500027c02 */ /* 0x000fee0008000f00 */
.L_x_178:
[----:B--2---:R2:W3:Y:S02]  /*8a10*/  SYNCS.PHASECHK.TRANS64.TRYWAIT P0, [R2+URZ+0xd8], R0 ;  /* 0x0000d800020075a7 */ /* 0x0044e400080011ff */
[----:B---3--:R-:W-:Y:S05]  /*8a20*/  @!P0 NANOSLEEP.SYNCS 0x989680 ;  /* 0x009896800000895d */ /* 0x008fea0003900000 */
[----:B------:R-:W3:Y:S02]  /*8a30*/  @!P0 SYNCS.PHASECHK.TRANS64 P0, [R2+URZ+0xd8], R0 ;  /* 0x0000d800020085a7 */ /* 0x000ee400080010ff */
[----:B---3--:R-:W-:Y:S05]  /*8a40*/  @!P0 BRA `(.L_x_178) ;  /* 0xfffffffc00f08947 */ /* 0x008fea000383ffff */
[----:B------:R-:W-:Y:S05]  /*8a50*/  BRA `(.L_x_179) ;  /* 0xffffffc400cc7947 */ /* 0x000fea000383ffff */
.L_x_93:
[----:B------:R-:W-:-:S07]  /*8a60*/  MOV R0, UR4 ;  /* 0x0000000400007c02 */ /* 0x000fce0008000f00 */
.L_x_180:
[----:B---3--:R3:W4:Y:S02]  /*8a70*/  SYNCS.PHASECHK.TRANS64.TRYWAIT P0, [R0+URZ], R2 ;  /* 0x00000002000075a7 */ /* 0x00872400080011ff */
[----:B----4-:R-:W-:Y:S05]  /*8a80*/  @!P0 NANOSLEEP.SYNCS 0x989680 ;  /* 0x009896800000895d */ /* 0x010fea0003900000 */
[----:B------:R-:W4:Y:S02]  /*8a90*/  @!P0 SYNCS.PHASECHK.TRANS64 P0, [R0+URZ], R2 ;  /* 0x00000002000085a7 */ /* 0x000f2400080010ff */
[----:B----4-:R-:W-:Y:S05]  /*8aa0*/  @!P0 BRA `(.L_x_180) ;  /* 0xfffffffc00f08947 */ /* 0x010fea000383ffff */
[----:B------:R-:W-:Y:S05]  /*8ab0*/  BRA `(.L_x_181) ;  /* 0xffffffc800607947 */ /* 0x000fea000383ffff */
.L_x_94:
[----:B------:R-:W-:-:S07]  /*8ac0*/  MOV R0, UR5 ;  /* 0x0000000500007c02 */ /* 0x000fce0008000f00 */
.L_x_182:
[----:B--2---:R2:W3:Y:S02]  /*8ad0*/  SYNCS.PHASECHK.TRANS64.TRYWAIT P0, [R0+URZ], R2 ;  /* 0x00000002000075a7 */ /* 0x0044e400080011ff */
[----:B---3--:R-:W-:Y:S05]  /*8ae0*/  @!P0 NANOSLEEP.SYNCS 0x989680 ;  /* 0x009896800000895d */ /* 0x008fea0003900000 */
[----:B------:R-:W3:Y:S02]  /*8af0*/  @!P0 SYNCS.PHASECHK.TRANS64 P0, [R0+URZ], R2 ;  /* 0x00000002000085a7 */ /* 0x000ee400080010ff */
[----:B---3--:R-:W-:Y:S05]  /*8b00*/  @!P0 BRA `(.L_x_182) ;  /* 0xfffffffc00f08947 */ /* 0x008fea000383ffff */
[----:B------:R-:W-:Y:S05]  /*8b10*/  BRA `(.L_x_183) ;  /* 0xffffffc8006c7947 */ /* 0x000fea000383ffff */
.L_x_96:
[----:B-1----:R1:W2:Y:S02]  /*8b20*/  SYNCS.PHASECHK.TRANS64.TRYWAIT P0, [R0+URZ+0x100], R2 ;  /* 0x00010002000075a7 */ /* 0x0022a400080011ff */
[----:B--2---:R-:W-:Y:S05]  /*8b30*/  @!P0 NANOSLEEP.SYNCS 0x989680 ;  /* 0x009896800000895d */ /* 0x004fea0003900000 */
[----:B------:R-:W2:Y:S02]  /*8b40*/  @!P0 SYNCS.PHASECHK.TRANS64 P0, [R0+URZ+0x100], R2 ;  /* 0x00010002000085a7 */ /* 0x000ea400080010ff */
[----:B--2---:R-:W-:Y:S05]  /*8b50*/  @!P0 BRA `(.L_x_96) ;  /* 0xfffffffc00f08947 */ /* 0x004fea000383ffff */
[----:B------:R-:W-:Y:S05]  /*8b60*/  BRA `(.L_x_184) ;  /* 0xffffffcc005c7947 */ /* 0x000fea000383ffff */
.L_x_106:
[----:B-1----:R1:W3:Y:S02]  /*8b70*/  SYNCS.PHASECHK.TRANS64.TRYWAIT P1, [R2+URZ+0xc0], R0 ;  /* 0x0000c000020075a7 */ /* 0x0022e400080211ff */
[----:B---3--:R-:W-:Y:S05]  /*8b80*/  @!P1 NANOSLEEP.SYNCS 0x989680 ;  /* 0x009896800000995d */ /* 0x008fea0003900000 */
[----:B------:R-:W3:Y:S02]  /*8b90*/  @!P1 SYNCS.PHASECHK.TRANS64 P1, [R2+URZ+0xc0], R0 ;  /* 0x0000c000020095a7 */ /* 0x000ee400080210ff */
[----:B---3--:R-:W-:Y:S05]  /*8ba0*/  @!P1 BRA `(.L_x_106) ;  /* 0xfffffffc00f09947 */ /* 0x008fea000383ffff */
[----:B------:R-:W-:Y:S05]  /*8bb0*/  BRA `(.L_x_105) ;  /* 0xffffffd800dc7947 */ /* 0x000fea000383ffff */
.L_x_108:
[----:B--2---:R2:W3:Y:S02]  /*8bc0*/  SYNCS.PHASECHK.TRANS64.TRYWAIT P0, [R71+URZ+0x120], R3 ;  /* 0x00012003470075a7 */ /* 0x0044e400080011ff */
[----:B---3--:R-:W-:Y:S05]  /*8bd0*/  @!P0 NANOSLEEP.SYNCS 0x989680 ;  /* 0x009896800000895d */ /* 0x008fea0003900000 */
[----:B------:R-:W3:Y:S02]  /*8be0*/  @!P0 SYNCS.PHASECHK.TRANS64 P0, [R71+URZ+0x120], R3 ;  /* 0x00012003470085a7 */ /* 0x000ee400080010ff */
[----:B---3--:R-:W-:Y:S05]  /*8bf0*/  @!P0 BRA `(.L_x_108) ;  /* 0xfffffffc00f08947 */ /* 0x008fea000383ffff */
[----:B------:R-:W-:Y:S05]  /*8c00*/  BRA `(.L_x_107) ;  /* 0xffffffdc00547947 */ /* 0x000fea000383ffff */
.L_x_119:
[----:B-1----:R1:W2:Y:S02]  /*8c10*/  SYNCS.PHASECHK.TRANS64.TRYWAIT P0, [R2+URZ+0xc0], R74 ;  /* 0x0000c04a020075a7 */ /* 0x0022a400080011ff */
[----:B--2---:R-:W-:Y:S05]  /*8c20*/  @!P0 NANOSLEEP.SYNCS 0x989680 ;  /* 0x009896800000895d */ /* 0x004fea0003900000 */
[----:B------:R-:W2:Y:S02]  /*8c30*/  @!P0 SYNCS.PHASECHK.TRANS64 P0, [R2+URZ+0xc0], R74 ;  /* 0x0000c04a020085a7 */ /* 0x000ea400080010ff */
[----:B--2---:R-:W-:Y:S05]  /*8c40*/  @!P0 BRA `(.L_x_119) ;  /* 0xfffffffc00f08947 */ /* 0x004fea000383ffff */
[----:B------:R-:W-:Y:S05]  /*8c50*/  BRA `(.L_x_118) ;  /* 0xffffffe400a07947 */ /* 0x000fea000383ffff */
        .weak           $__internal_0_$__cuda_sm10x_tcgen05_guardrail_trap_col_being_dealloced_not_returned_by_alloc
        .type           $__internal_0_$__cuda_sm10x_tcgen05_guardrail_trap_col_being_dealloced_not_returned_by_alloc,@function
        .size           $__internal_0_$__cuda_sm10x_tcgen05_guardrail_trap_col_being_dealloced_not_returned_by_alloc,($__internal_1_$__cuda_sm10x_tcgen05_guardrail_trap_phase_invalid_during_alloc - $__internal_0_$__cuda_sm10x_tcgen05_guardrail_trap_col_being_dealloced_not_returned_by_alloc)
$__internal_0_$__cuda_sm10x_tcgen05_guardrail_trap_col_being_dealloced_not_returned_by_alloc:
[----:B------:R-:W-:Y:S05]  /*8c60*/  BPT.TRAP 0x1 ;  /* 0x000000040000795c */ /* 0x000fea0000300000 */
[----:B------:R-:W-:-:S04]  /*8c70*/  HFMA2 R3, -RZ, RZ, 0, 0 ;  /* 0x00000000ff037431 */ /* 0x000fc800000001ff */
[----:B------:R-:W-:Y:S05]  /*8c80*/  RET.REL.NODEC R2 `(_ZN7cutlass13device_kernelINS_4gemm6kernel13GemmUniversalIN4cute5tupleIJiiiiEEENS1_10collective13CollectiveMmaINS1_35MainloopSm100TmaUmmaWarpSpecializedILi12ELi2ELi4ENS5_IJNS4_1CILi8EEENSA_ILi1EEESC_EEEEENS5_IJNSA_ILi64EEESF_NSA_ILi32EEEEEENS_10tfloat32_tENS5_IJlSC_lEEESI_SJ_NS4_8TiledMMAINS4_8MMA_AtomIJNS4_17SM100_MMA_TF32_SSISI_SI_fLi64ELi64ELNS4_4UMMA5MajorE0ELSO_0ELNSN_7ScaleInE0ELSP_0EEEEEENS4_6LayoutINS5_IJSC_SC_SC_EEENS5_IJNSA_ILi0EEESU_SU_EEEEENS5_IJNS4_10UnderscoreESX_SX_EEEEENS4_13SM90_TMA_LOADENS4_14ComposedLayoutINS4_7SwizzleILi3ELi4ELi3EEENS4_18smem_ptr_flag_bitsILi32EEENSS_INS5_IJSB_SG_EEENS5_IJSG_SC_EEEEEEEvNS4_8identityENS4_23SM90_TMA_LOAD_MULTICASTES19_vS1A_EENS_8epilogue10collective18CollectiveEpilogueINS1D_23Sm100TmaWarpSpecializedILi3ELi2ELi16ELb1ELb0EEEJSH_NS5_IJNSS_ISF_SC_EENSS_ISG_SC_EEEEESI_SJ_SI_SJ_NS1D_6fusion15FusionCallbacksIS1H_NS1L_17LinearCombinationISI_fSI_fLNS_15FloatRoundStyleE2EEESH_S1K_JEEENS4_5SM1004TMEM4LOAD26SM100_TMEM_LOAD_16dp128b8xES10_S19_NS4_17SM75_U32x4_LDSM_NENS4_14SM90_TMA_STOREES19_NS4_17SM90_U32x4_STSM_NENS4_39AutoVectorizingCopyWithAssumedAlignmentILi128EEEEEEvvEEEEvNT_6ParamsE) ;  /* 0xffffff7002dc7950 */ /* 0x000fea0003c3ffff */
        .weak           $__internal_1_$__cuda_sm10x_tcgen05_guardrail_trap_phase_invalid_during_alloc
        .type           $__internal_1_$__cuda_sm10x_tcgen05_guardrail_trap_phase_invalid_during_alloc,@function
        .size           $__internal_1_$__cuda_sm10x_tcgen05_guardrail_trap_phase_invalid_during_alloc,($__internal_2_$__cuda_sm10x_tcgen05_guardrail_trap_unallocated_columns_being_dealloced - $__internal_1_$__cuda_sm10x_tcgen05_guardrail_trap_phase_invalid_during_alloc)
$__internal_1_$__cuda_sm10x_tcgen05_guardrail_trap_phase_invalid_during_alloc:
[----:B------:R-:W-:Y:S05]  /*8c90*/  BPT.TRAP 0x1 ;  /* 0x000000040000795c */ /* 0x000fea0000300000 */
[----:B------:R-:W-:-:S04]  /*8ca0*/  MOV R5, 0x0 ;  /* 0x0000000000057802 */ /* 0x000fc80000000f00 */
[----:B------:R-:W-:Y:S05]  /*8cb0*/  RET.REL.NODEC R4 `(_ZN7cutlass13device_kernelINS_4gemm6kernel13GemmUniversalIN4cute5tupleIJiiiiEEENS1_10collective13CollectiveMmaINS1_35MainloopSm100TmaUmmaWarpSpecializedILi12ELi2ELi4ENS5_IJNS4_1CILi8EEENSA_ILi1EEESC_EEEEENS5_IJNSA_ILi64EEESF_NSA_ILi32EEEEEENS_10tfloat32_tENS5_IJlSC_lEEESI_SJ_NS4_8TiledMMAINS4_8MMA_AtomIJNS4_17SM100_MMA_TF32_SSISI_SI_fLi64ELi64ELNS4_4UMMA5MajorE0ELSO_0ELNSN_7ScaleInE0ELSP_0EEEEEENS4_6LayoutINS5_IJSC_SC_SC_EEENS5_IJNSA_ILi0EEESU_SU_EEEEENS5_IJNS4_10UnderscoreESX_SX_EEEEENS4_13SM90_TMA_LOADENS4_14ComposedLayoutINS4_7SwizzleILi3ELi4ELi3EEENS4_18smem_ptr_flag_bitsILi32EEENSS_INS5_IJSB_SG_EEENS5_IJSG_SC_EEEEEEEvNS4_8identityENS4_23SM90_TMA_LOAD_MULTICASTES19_vS1A_EENS_8epilogue10collective18CollectiveEpilogueINS1D_23Sm100TmaWarpSpecializedILi3ELi2ELi16ELb1ELb0EEEJSH_NS5_IJNSS_ISF_SC_EENSS_ISG_SC_EEEEESI_SJ_SI_SJ_NS1D_6fusion15FusionCallbacksIS1H_NS1L_17LinearCombinationISI_fSI_fLNS_15FloatRoundStyleE2EEESH_S1K_JEEENS4_5SM1004TMEM4LOAD26SM100_TMEM_LOAD_16dp128b8xES10_S19_NS4_17SM75_U32x4_LDSM_NENS4_14SM90_TMA_STOREES19_NS4_17SM90_U32x4_STSM_NENS4_39AutoVectorizingCopyWithAssumedAlignmentILi128EEEEEEvvEEEEvNT_6ParamsE) ;  /* 0xffffff7004d07950 */ /* 0x000fea0003c3ffff */
        .weak           $__internal_2_$__cuda_sm10x_tcgen05_guardrail_trap_unallocated_columns_being_dealloced
        .type           $__internal_2_$__cuda_sm10x_tcgen05_guardrail_trap_unallocated_columns_being_dealloced,@function
        .size           $__internal_2_$__cuda_sm10x_tcgen05_guardrail_trap_unallocated_columns_being_dealloced,(.L_x_186 - $__internal_2_$__cuda_sm10x_tcgen05_guardrail_trap_unallocated_columns_being_dealloced)
$__internal_2_$__cuda_sm10x_tcgen05_guardrail_trap_unallocated_columns_being_dealloced:
[----:B------:R-:W-:Y:S05]  /*8cc0*/  BPT.TRAP 0x1 ;  /* 0x000000040000795c */ /* 0x000fea0000300000 */
[----:B------:R-:W-:-:S04]  /*8cd0*/  HFMA2 R3, -RZ, RZ, 0, 0 ;  /* 0x00000000ff037431 */ /* 0x000fc800000001ff */
[----:B------:R-:W-:Y:S05]  /*8ce0*/  RET.REL.NODEC R2 `(_ZN7cutlass13device_kernelINS_4gemm6kernel13GemmUniversalIN4cute5tupleIJiiiiEEENS1_10collective13CollectiveMmaINS1_35MainloopSm100TmaUmmaWarpSpecializedILi12ELi2ELi4ENS5_IJNS4_1CILi8EEENSA_ILi1EEESC_EEEEENS5_IJNSA_ILi64EEESF_NSA_ILi32EEEEEENS_10tfloat32_tENS5_IJlSC_lEEESI_SJ_NS4_8TiledMMAINS4_8MMA_AtomIJNS4_17SM100_MMA_TF32_SSISI_SI_fLi64ELi64ELNS4_4UMMA5MajorE0ELSO_0ELNSN_7ScaleInE0ELSP_0EEEEEENS4_6LayoutINS5_IJSC_SC_SC_EEENS5_IJNSA_ILi0EEESU_SU_EEEEENS5_IJNS4_10UnderscoreESX_SX_EEEEENS4_13SM90_TMA_LOADENS4_14ComposedLayoutINS4_7SwizzleILi3ELi4ELi3EEENS4_18smem_ptr_flag_bitsILi32EEENSS_INS5_IJSB_SG_EEENS5_IJSG_SC_EEEEEEEvNS4_8identityENS4_23SM90_TMA_LOAD_MULTICASTES19_vS1A_EENS_8epilogue10collective18CollectiveEpilogueINS1D_23Sm100TmaWarpSpecializedILi3ELi2ELi16ELb1ELb0EEEJSH_NS5_IJNSS_ISF_SC_EENSS_ISG_SC_EEEEESI_SJ_SI_SJ_NS1D_6fusion15FusionCallbacksIS1H_NS1L_17LinearCombinationISI_fSI_fLNS_15FloatRoundStyleE2EEESH_S1K_JEEENS4_5SM1004TMEM4LOAD26SM100_TMEM_LOAD_16dp128b8xES10_S19_NS4_17SM75_U32x4_LDSM_NENS4_14SM90_TMA_STOREES19_NS4_17SM90_U32x4_STSM_NENS4_39AutoVectorizingCopyWithAssumedAlignmentILi128EEEEEEvvEEEEvNT_6ParamsE) ;  /* 0xffffff7002c47950 */ /* 0x000fea0003c3ffff */
.L_x_185:
[----:B------:R-:W-:-:S00]  /*8cf0*/  BRA `(.L_x_185) ;  /* 0xfffffffc00fc7947 */ /* 0x000fc0000383ffff */
[----:B------:R-:W-:-:S00]  /*8d00*/  NOP ;  /* 0x0000000000007918 */ /* 0x000fc00000000000 */
[----:B------:R-:W-:-:S00]  /*8d10*/  NOP ;  /* 0x0000000000007918 */ /* 0x000fc00000000000 */
[----:B------:R-:W-:-:S00]  /*8d20*/  NOP ;  /* 0x0000000000007918 */ /* 0x000fc00000000000 */
[----:B------:R-:W-:-:S00]  /*8d30*/  NOP ;  /* 0x0000000000007918 */ /* 0x000fc00000000000 */
[----:B------:R-:W-:-:S00]  /*8d40*/  NOP ;  /* 0x0000000000007918 */ /* 0x000fc00000000000 */
[----:B------:R-:W-:-:S00]  /*8d50*/  NOP ;  /* 0x0000000000007918 */ /* 0x000fc00000000000 */
[----:B------:R-:W-:-:S00]  /*8d60*/  NOP ;  /* 0x0000000000007918 */ /* 0x000fc00000000000 */
[----:B------:R-:W-:-:S00]  /*8d70*/  NOP ;  /* 0x0000000000007918 */ /* 0x000fc00000000000 */
.L_x_186:


//--------------------- .nv.global.init           --------------------------
	.section	.nv.global.init,"aw",@progbits
.nv.global.init:
	.type		$str$27,@object
	.size		$str$27,($str$28 - $str$27)
$str$27:
        /*0000*/ 	.byte	0x28, 0x61, 0x64, 0x64, 0x72, 0x65, 0x73, 0x73, 0x20, 0x26, 0x20, 0x6d, 0x61, 0x73, 0x6b, 0x29
        /*0010*/ 	.byte	0x20, 0x3d, 0x3d, 0x20, 0x30, 0x00
	.type		$str$28,@object
	.size		$str$28,($str$26 - $str$28)
$str$28:
        /*0016*/ 	.byte	0x2f, 0x74, 0x6d, 0x70, 0x2f, 0x63, 0x75, 0x74, 0x6c, 0x61, 0x73, 0x73, 0x5f, 0x73, 0x77, 0x65
        /*0026*/ 	.byte	0x65, 0x70, 0x5f, 0x73, 0x72, 0x63, 0x2f, 0x69, 0x6e, 0x63, 0x6c, 0x75, 0x64, 0x65, 0x2f, 0x63
        /*0036*/ 	.byte	0x75, 0x74, 0x65, 0x2f, 0x70, 0x6f, 0x69, 0x6e, 0x74, 0x65, 0x72, 0x5f, 0x66, 0x6c, 0x61, 0x67
        /*0046*/ 	.byte	0x67, 0x65, 0x64, 0x2e, 0x68, 0x70, 0x70, 0x00
	.type		$str$26,@object
	.size		$str$26,($str$25 - $str$26)
$str$26:
        /*004e*/ 	.byte	0x2f, 0x74, 0x6d, 0x70, 0x2f, 0x63, 0x75, 0x74, 0x6c, 0x61, 0x73, 0x73, 0x5f, 0x73, 0x77, 0x65
        /*005e*/ 	.byte	0x65, 0x70, 0x5f, 0x73, 0x72, 0x63, 0x2f, 0x69, 0x6e, 0x63, 0x6c, 0x75, 0x64, 0x65, 0x2f, 0x63
        /*006e*/ 	.byte	0x75, 0x74, 0x65, 0x2f, 0x61, 0x74, 0x6f, 0x6d, 0x2f, 0x63, 0x6f, 0x70, 0x79, 0x5f, 0x74, 0x72
        /*007e*/ 	.byte	0x61, 0x69, 0x74, 0x73, 0x5f, 0x73, 0x6d, 0x31, 0x30, 0x30, 0x2e, 0x68, 0x70, 0x70, 0x00
	.type		$str$25,@object
	.size		$str$25,(__unnamed_1 - $str$25)
$str$25:
        /*008d*/ 	.byte	0x28, 0x28, 0x75, 0x69, 0x6e, 0x74, 0x33, 0x32, 0x5f, 0x74, 0x28, 0x74, 0x68, 0x72, 0x65, 0x61
        /*009d*/ 	.byte	0x64, 0x49, 0x64, 0x78, 0x2e, 0x78, 0x29, 0x20, 0x2f, 0x20, 0x33, 0x32, 0x29, 0x20, 0x25, 0x20
        /*00ad*/ 	.byte	0x34, 0x29, 0x20, 0x3d, 0x3d, 0x20, 0x28, 0x28, 0x28, 0x74, 0x6d, 0x65, 0x6d, 0x5f, 0x61, 0x64
        /*00bd*/ 	.byte	0x64, 0x72, 0x20, 0x3e, 0x3e, 0x20, 0x31, 0x36, 0x29, 0x20, 0x2f, 0x20, 0x33, 0x32, 0x29, 0x20
        /*00cd*/ 	.byte	0x25, 0x20, 0x34, 0x29, 0x00
	.type		__unnamed_1,@object
	.size		__unnamed_1,(__unnamed_2 - __unnamed_1)
__unnamed_1:
        /*00d2*/ 	.byte	0x61, 0x75, 0x74, 0x6f, 0x20, 0x63, 0x75, 0x74, 0x65, 0x3a, 0x3a, 0x61, 0x73, 0x5f, 0x70, 0x6f
        /* <DEDUP_REMOVED lines=24> */
        /*0262*/ 	.byte	0x30, 0x34, 0x38, 0x3e, 0x3e, 0x3e, 0x3e, 0x5d, 0x00
	.type		__unnamed_2,@object
	.size		__unnamed_2,(.L_2 - __unnamed_2)
__unnamed_2:
        /* <DEDUP_REMOVED lines=45> */
        /*053b*/ 	.byte	0x3e, 0x3e, 0x3e, 0x5d, 0x00
.L_2:


//--------------------- .nv.shared._ZN7cutlass13device_kernelINS_4gemm6kernel13GemmUniversalIN4cute5tupleIJiiiiEEENS1_10collective13CollectiveMmaINS1_35MainloopSm100TmaUmmaWarpSpecializedILi12ELi2ELi4ENS5_IJNS4_1CILi8EEENSA_ILi1EEESC_EEEEENS5_IJNSA_ILi64EEESF_NSA_ILi32EEEEEENS_10tfloat32_tENS5_IJlSC_lEEESI_SJ_NS4_8TiledMMAINS4_8MMA_AtomIJNS4_17SM100_MMA_TF32_SSISI_SI_fLi64ELi64ELNS4_4UMMA5MajorE0ELSO_0ELNSN_7ScaleInE0ELSP_0EEEEEENS4_6LayoutINS5_IJSC_SC_SC_EEENS5_IJNSA_ILi0EEESU_SU_EEEEENS5_IJNS4_10UnderscoreESX_SX_EEEEENS4_13SM90_TMA_LOADENS4_14ComposedLayoutINS4_7SwizzleILi3ELi4ELi3EEENS4_18smem_ptr_flag_bitsILi32EEENSS_INS5_IJSB_SG_EEENS5_IJSG_SC_EEEEEEEvNS4_8identityENS4_23SM90_TMA_LOAD_MULTICASTES19_vS1A_EENS_8epilogue10collective18CollectiveEpilogueINS1D_23Sm100TmaWarpSpecializedILi3ELi2ELi16ELb1ELb0EEEJSH_NS5_IJNSS_ISF_SC_EENSS_ISG_SC_EEEEESI_SJ_SI_SJ_NS1D_6fusion15FusionCallbacksIS1H_NS1L_17LinearCombinationISI_fSI_fLNS_15FloatRoundStyleE2EEESH_S1K_JEEENS4_5SM1004TMEM4LOAD26SM100_TMEM_LOAD_16dp128b8xES10_S19_NS4_17SM75_U32x4_LDSM_NENS4_14SM90_TMA_STOREES19_NS4_17SM90_U32x4_STSM_NENS4_39AutoVectorizingCopyWithAssumedAlignmentILi128EEEEEEvvEEEEvNT_6ParamsE --------------------------
	.section	.nv.shared._ZN7cutlass13device_kernelINS_4gemm6kernel13GemmUniversalIN4cute5tupleIJiiiiEEENS1_10collective13CollectiveMmaINS1_35MainloopSm100TmaUmmaWarpSpecializedILi12ELi2ELi4ENS5_IJNS4_1CILi8EEENSA_ILi1EEESC_EEEEENS5_IJNSA_ILi64EEESF_NSA_ILi32EEEEEENS_10tfloat32_tENS5_IJlSC_lEEESI_SJ_NS4_8TiledMMAINS4_8MMA_AtomIJNS4_17SM100_MMA_TF32_SSISI_SI_fLi64ELi64ELNS4_4UMMA5MajorE0ELSO_0ELNSN_7ScaleInE0ELSP_0EEEEEENS4_6LayoutINS5_IJSC_SC_SC_EEENS5_IJNSA_ILi0EEESU_SU_EEEEENS5_IJNS4_10UnderscoreESX_SX_EEEEENS4_13SM90_TMA_LOADENS4_14ComposedLayoutINS4_7SwizzleILi3ELi4ELi3EEENS4_18smem_ptr_flag_bitsILi32EEENSS_INS5_IJSB_SG_EEENS5_IJSG_SC_EEEEEEEvNS4_8identityENS4_23SM90_TMA_LOAD_MULTICASTES19_vS1A_EENS_8epilogue10collective18CollectiveEpilogueINS1D_23Sm100TmaWarpSpecializedILi3ELi2ELi16ELb1ELb0EEEJSH_NS5_IJNSS_ISF_SC_EENSS_ISG_SC_EEEEESI_SJ_SI_SJ_NS1D_6fusion15FusionCallbacksIS1H_NS1L_17LinearCombinationISI_fSI_fLNS_15FloatRoundStyleE2EEESH_S1K_JEEENS4_5SM1004TMEM4LOAD26SM100_TMEM_LOAD_16dp128b8xES10_S19_NS4_17SM75_U32x4_LDSM_NENS4_14SM90_TMA_STOREES19_NS4_17SM90_U32x4_STSM_NENS4_39AutoVectorizingCopyWithAssumedAlignmentILi128EEEEEEvvEEEEvNT_6ParamsE,"aw",@nobits
	.sectionflags	@""
	.align	16
	.zero		1024


//--------------------- .nv.shared.reserved.0     --------------------------
	.section	.nv.shared.reserved.0,"aw",@nobits
	.weak		__nv_reservedSMEM_offset_0_alias
	.size		__nv_reservedSMEM_offset_0_alias, 0, 64
	.other		__nv_reservedSMEM_offset_0_alias,@"STO_CUDA_RESERVED_SHARED STV_DEFAULT"
__nv_reservedSMEM_offset_0_alias:
	.zero		0
.nv.shared.reserved.0:
	.zero		64
	.weak		__nv_reservedSMEM_tcgen05_partition
	.type		__nv_reservedSMEM_tcgen05_partition,@object
	.size		__nv_reservedSMEM_tcgen05_partition,(.L_0 - __nv_reservedSMEM_tcgen05_partition)
__nv_reservedSMEM_tcgen05_partition:
	.zero		32
.L_0:


//--------------------- .nv.global                --------------------------
	.section	.nv.global,"aw",@nobits
.nv.global:
	.type		_ZN40_INTERNAL_fb4594b1_4_k_cu_9ae2e6cb_331994cute1_E,@object
	.size		_ZN40_INTERNAL_fb4594b1_4_k_cu_9ae2e6cb_331994cute1_E,(_ZN40_INTERNAL_fb4594b1_4_k_cu_9ae2e6cb_331994cuda3std3__45__cpo6cbeginE - _ZN40_INTERNAL_fb4594b1_4_k_cu_9ae2e6cb_331994cute1_E)
_ZN40_INTERNAL_fb4594b1_4_k_cu_9ae2e6cb_331994cute1_E:
	.zero		1
	.type		_ZN40_INTERNAL_fb4594b1_4_k_cu_9ae2e6cb_331994cuda3std3__45__cpo6cbeginE,@object
	.size		_ZN40_INTERNAL_fb4594b1_4_k_cu_9ae2e6cb_331994cuda3std3__45__cpo6cbeginE,(_ZN40_INTERNAL_fb4594b1_4_k_cu_9ae2e6cb_331994cuda3std3__48in_placeE - _ZN40_INTERNAL_fb4594b1_4_k_cu_9ae2e6cb_331994cuda3std3__45__cpo6cbeginE)
_ZN40_INTERNAL_fb4594b1_4_k_cu_9ae2e6cb_331994cuda3std3__45__cpo6cbeginE:
	.zero		1
	.type		_ZN40_INTERNAL_fb4594b1_4_k_cu_9ae2e6cb_331994cuda3std3__48in_placeE,@object
	.size		_ZN40_INTERNAL_fb4594b1_4_k_cu_9ae2e6cb_331994cuda3std3__48in_placeE,(_ZN40_INTERNAL_fb4594b1_4_k_cu_9ae2e6cb_331994cuda3std6ranges3__45__cpo9iter_moveE - _ZN40_INTERNAL_fb4594b1_4_k_cu_9ae2e6cb_331994cuda3std3__48in_placeE)
_ZN40_INTERNAL_fb4594b1_4_k_cu_9ae2e6cb_331994cuda3std3__48in_placeE:
	.zero		1
	.type		_ZN40_INTERNAL_fb4594b1_4_k_cu_9ae2e6cb_331994cuda3std6ranges3__45__cpo9iter_moveE,@object
	.size		_ZN40_INTERNAL_fb4594b1_4_k_cu_9ae2e6cb_331994cuda3std6ranges3__45__cpo9iter_moveE,(_ZN40_INTERNAL_fb4594b1_4_k_cu_9ae2e6cb_331994cuda3std3__45__cpo5beginE - _ZN40_INTERNAL_fb4594b1_4_k_cu_9ae2e6cb_331994cuda3std6ranges3__45__cpo9iter_moveE)
_ZN40_INTERNAL_fb4594b1_4_k_cu_9ae2e6cb_331994cuda3std6ranges3__45__cpo9iter_moveE:
	.zero		1
	.type		_ZN40_INTERNAL_fb4594b1_4_k_cu_9ae2e6cb_331994cuda3std3__45__cpo5beginE,@object
	.size		_ZN40_INTERNAL_fb4594b1_4_k_cu_9ae2e6cb_331994cuda3std3__45__cpo5beginE,(_ZN40_INTERNAL_fb4594b1_4_k_cu_9ae2e6cb_331994cuda3std3__442_GLOBAL__N__fb4594b1_4_k_cu_9ae2e6cb_331996ignoreE - _ZN40_INTERNAL_fb4594b1_4_k_cu_9ae2e6cb_331994cuda3std3__45__cpo5beginE)
_ZN40_INTERNAL_fb4594b1_4_k_cu_9ae2e6cb_331994cuda3std3__45__cpo5beginE:
	.zero		1
	.type		_ZN40_INTERNAL_fb4594b1_4_k_cu_9ae2e6cb_331994cuda3std3__442_GLOBAL__N__fb4594b1_4_k_cu_9ae2e6cb_331996ignoreE,@object
	.size		_ZN40_INTERNAL_fb4594b1_4_k_cu_9ae2e6cb_331994cuda3std3__442_GLOBAL__N__fb4594b1_4_k_cu_9ae2e6cb_331996ignoreE,(_ZN40_INTERNAL_fb4594b1_4_k_cu_9ae2e6cb_331994cute7productE - _ZN40_INTERNAL_fb4594b1_4_k_cu_9ae2e6cb_331994cuda3std3__442_GLOBAL__N__fb4594b1_4_k_cu_9ae2e6cb_331996ignoreE)
_ZN40_INTERNAL_fb4594b1_4_k_cu_9ae2e6cb_331994cuda3std3__442_GLOBAL__N__fb4594b1_4_k_cu_9ae2e6cb_331996ignoreE:
	.zero		1
	.type		_ZN40_INTERNAL_fb4594b1_4_k_cu_9ae2e6cb_331994cute7productE,@object
	.size		_ZN40_INTERNAL_fb4594b1_4_k_cu_9ae2e6cb_331994cute7productE,(_ZN40_INTERNAL_fb4594b1_4_k_cu_9ae2e6cb_331994cuda3std3__45__cpo3endE - _ZN40_INTERNAL_fb4594b1_4_k_cu_9ae2e6cb_331994cute7productE)
_ZN40_INTERNAL_fb4594b1_4_k_cu_9ae2e6cb_331994cute7productE:
	.zero		1
	.type		_ZN40_INTERNAL_fb4594b1_4_k_cu_9ae2e6cb_331994cuda3std3__45__cpo3endE,@object
	.size		_ZN40_INTERNAL_fb4594b1_4_k_cu_9ae2e6cb_331994cuda3std3__45__cpo3endE,(_ZN40_INTERNAL_fb4594b1_4_k_cu_9ae2e6cb_331994cuda3std3__419piecewise_constructE - _ZN40_INTERNAL_fb4594b1_4_k_cu_9ae2e6cb_331994cuda3std3__45__cpo3endE)
_ZN40_INTERNAL_fb4594b1_4_k_cu_9ae2e6cb_331994cuda3std3__45__cpo3endE:
	.zero		1
	.type		_ZN40_INTERNAL_fb4594b1_4_k_cu_9ae2e6cb_331994cuda3std3__419piecewise_constructE,@object
	.size		_ZN40_INTERNAL_fb4594b1_4_k_cu_9ae2e6cb_331994cuda3std3__419piecewise_constructE,(_ZN40_INTERNAL_fb4594b1_4_k_cu_9ae2e6cb_331994cuda3std3__45__cpo4cendE - _ZN40_INTERNAL_fb4594b1_4_k_cu_9ae2e6cb_331994cuda3std3__419piecewise_constructE)
_ZN40_INTERNAL_fb4594b1_4_k_cu_9ae2e6cb_331994cuda3std3__419piecewise_constructE:
	.zero		1
	.type		_ZN40_INTERNAL_fb4594b1_4_k_cu_9ae2e6cb_331994cuda3std3__45__cpo4cendE,@object
	.size		_ZN40_INTERNAL_fb4594b1_4_k_cu_9ae2e6cb_331994cuda3std3__45__cpo4cendE,(_ZN40_INTERNAL_fb4594b1_4_k_cu_9ae2e6cb_331994cuda3std6ranges3__45__cpo4swapE - _ZN40_INTERNAL_fb4594b1_4_k_cu_9ae2e6cb_331994cuda3std3__45__cpo4cendE)
_ZN40_INTERNAL_fb4594b1_4_k_cu_9ae2e6cb_331994cuda3std3__45__cpo4cendE:
	.zero		1
	.type		_ZN40_INTERNAL_fb4594b1_4_k_cu_9ae2e6cb_331994cuda3std6ranges3__45__cpo4swapE,@object
	.size		_ZN40_INTERNAL_fb4594b1_4_k_cu_9ae2e6cb_331994cuda3std6ranges3__45__cpo4swapE,(.L_10 - _ZN40_INTERNAL_fb4594b1_4_k_cu_9ae2e6cb_331994cuda3std6ranges3__45__cpo4swapE)
_ZN40_INTERNAL_fb4594b1_4_k_cu_9ae2e6cb_331994cuda3std6ranges3__45__cpo4swapE:
	.zero		1
.L_10:


//--------------------- .nv.constant0._ZN7cutlass13device_kernelINS_4gemm6kernel13GemmUniversalIN4cute5tupleIJiiiiEEENS1_10collective13CollectiveMmaINS1_35MainloopSm100TmaUmmaWarpSpecializedILi12ELi2ELi4ENS5_IJNS4_1CILi8EEENSA_ILi1EEESC_EEEEENS5_IJNSA_ILi64EEESF_NSA_ILi32EEEEEENS_10tfloat32_tENS5_IJlSC_lEEESI_SJ_NS4_8TiledMMAINS4_8MMA_AtomIJNS4_17SM100_MMA_TF32_SSISI_SI_fLi64ELi64ELNS4_4UMMA5MajorE0ELSO_0ELNSN_7ScaleInE0ELSP_0EEEEEENS4_6LayoutINS5_IJSC_SC_SC_EEENS5_IJNSA_ILi0EEESU_SU_EEEEENS5_IJNS4_10UnderscoreESX_SX_EEEEENS4_13SM90_TMA_LOADENS4_14ComposedLayoutINS4_7SwizzleILi3ELi4ELi3EEENS4_18smem_ptr_flag_bitsILi32EEENSS_INS5_IJSB_SG_EEENS5_IJSG_SC_EEEEEEEvNS4_8identityENS4_23SM90_TMA_LOAD_MULTICASTES19_vS1A_EENS_8epilogue10collective18CollectiveEpilogueINS1D_23Sm100TmaWarpSpecializedILi3ELi2ELi16ELb1ELb0EEEJSH_NS5_IJNSS_ISF_SC_EENSS_ISG_SC_EEEEESI_SJ_SI_SJ_NS1D_6fusion15FusionCallbacksIS1H_NS1L_17LinearCombinationISI_fSI_fLNS_15FloatRoundStyleE2EEESH_S1K_JEEENS4_5SM1004TMEM4LOAD26SM100_TMEM_LOAD_16dp128b8xES10_S19_NS4_17SM75_U32x4_LDSM_NENS4_14SM90_TMA_STOREES19_NS4_17SM90_U32x4_STSM_NENS4_39AutoVectorizingCopyWithAssumedAlignmentILi128EEEEEEvvEEEEvNT_6ParamsE --------------------------
	.section	.nv.constant0._ZN7cutlass13device_kernelINS_4gemm6kernel13GemmUniversalIN4cute5tupleIJiiiiEEENS1_10collective13CollectiveMmaINS1_35MainloopSm100TmaUmmaWarpSpecializedILi12ELi2ELi4ENS5_IJNS4_1CILi8EEENSA_ILi1EEESC_EEEEENS5_IJNSA_ILi64EEESF_NSA_ILi32EEEEEENS_10tfloat32_tENS5_IJlSC_lEEESI_SJ_NS4_8TiledMMAINS4_8MMA_AtomIJNS4_17SM100_MMA_TF32_SSISI_SI_fLi64ELi64ELNS4_4UMMA5MajorE0ELSO_0ELNSN_7ScaleInE0ELSP_0EEEEEENS4_6LayoutINS5_IJSC_SC_SC_EEENS5_IJNSA_ILi0EEESU_SU_EEEEENS5_IJNS4_10UnderscoreESX_SX_EEEEENS4_13SM90_TMA_LOADENS4_14ComposedLayoutINS4_7SwizzleILi3ELi4ELi3EEENS4_18smem_ptr_flag_bitsILi32EEENSS_INS5_IJSB_SG_EEENS5_IJSG_SC_EEEEEEEvNS4_8identityENS4_23SM90_TMA_LOAD_MULTICASTES19_vS1A_EENS_8epilogue10collective18CollectiveEpilogueINS1D_23Sm100TmaWarpSpecializedILi3ELi2ELi16ELb1ELb0EEEJSH_NS5_IJNSS_ISF_SC_EENSS_ISG_SC_EEEEESI_SJ_SI_SJ_NS1D_6fusion15FusionCallbacksIS1H_NS1L_17LinearCombinationISI_fSI_fLNS_15FloatRoundStyleE2EEESH_S1K_JEEENS4_5SM1004TMEM4LOAD26SM100_TMEM_LOAD_16dp128b8xES10_S19_NS4_17SM75_U32x4_LDSM_NENS4_14SM90_TMA_STOREES19_NS4_17SM90_U32x4_STSM_NENS4_39AutoVectorizingCopyWithAssumedAlignmentILi128EEEEEEvvEEEEvNT_6ParamsE,"a",@progbits
	.sectionflags	@""
	.align	4
.nv.constant0._ZN7cutlass13device_kernelINS_4gemm6kernel13GemmUniversalIN4cute5tupleIJiiiiEEENS1_10collective13CollectiveMmaINS1_35MainloopSm100TmaUmmaWarpSpecializedILi12ELi2ELi4ENS5_IJNS4_1CILi8EEENSA_ILi1EEESC_EEEEENS5_IJNSA_ILi64EEESF_NSA_ILi32EEEEEENS_10tfloat32_tENS5_IJlSC_lEEESI_SJ_NS4_8TiledMMAINS4_8MMA_AtomIJNS4_17SM100_MMA_TF32_SSISI_SI_fLi64ELi64ELNS4_4UMMA5MajorE0ELSO_0ELNSN_7ScaleInE0ELSP_0EEEEEENS4_6LayoutINS5_IJSC_SC_SC_EEENS5_IJNSA_ILi0EEESU_SU_EEEEENS5_IJNS4_10UnderscoreESX_SX_EEEEENS4_13SM90_TMA_LOADENS4_14ComposedLayoutINS4_7SwizzleILi3ELi4ELi3EEENS4_18smem_ptr_flag_bitsILi32EEENSS_INS5_IJSB_SG_EEENS5_IJSG_SC_EEEEEEEvNS4_8identityENS4_23SM90_TMA_LOAD_MULTICASTES19_vS1A_EENS_8epilogue10collective18CollectiveEpilogueINS1D_23Sm100TmaWarpSpecializedILi3ELi2ELi16ELb1ELb0EEEJSH_NS5_IJNSS_ISF_SC_EENSS_ISG_SC_EEEEESI_SJ_SI_SJ_NS1D_6fusion15FusionCallbacksIS1H_NS1L_17LinearCombinationISI_fSI_fLNS_15FloatRoundStyleE2EEESH_S1K_JEEENS4_5SM1004TMEM4LOAD26SM100_TMEM_LOAD_16dp128b8xES10_S19_NS4_17SM75_U32x4_LDSM_NENS4_14SM90_TMA_STOREES19_NS4_17SM90_U32x4_STSM_NENS4_39AutoVectorizingCopyWithAssumedAlignmentILi128EEEEEEvvEEEEvNT_6ParamsE:
	.zero		2944


//--------------------- SYMBOLS --------------------------

	.type		.nv.reservedSmem.offset0,@object
	.size		.nv.reservedSmem.offset0,0x4
	.type		.nv.reservedSmem.cap,@object
	.size		.nv.reservedSmem.cap,0x4
	.type		__assertfail,@function
